//
// Generated by NVIDIA NVVM Compiler
//
// Compiler Build ID: CL-36424714
// Cuda compilation tools, release 13.0, V13.0.88
// Based on NVVM 20.0.0
//

.version 9.0
.target sm_100
.address_size 64

	// .globl	_Z27VectorizedElementwiseKernelIf10LogFunctorIfELi4EEvPKT_PS2_lliT0_

.visible .entry _Z27VectorizedElementwiseKernelIf10LogFunctorIfELi4EEvPKT_PS2_lliT0_(
	.param .u64 .ptr .align 1 _Z27VectorizedElementwiseKernelIf10LogFunctorIfELi4EEvPKT_PS2_lliT0__param_0,
	.param .u64 .ptr .align 1 _Z27VectorizedElementwiseKernelIf10LogFunctorIfELi4EEvPKT_PS2_lliT0__param_1,
	.param .u64 _Z27VectorizedElementwiseKernelIf10LogFunctorIfELi4EEvPKT_PS2_lliT0__param_2,
	.param .u64 _Z27VectorizedElementwiseKernelIf10LogFunctorIfELi4EEvPKT_PS2_lliT0__param_3,
	.param .u32 _Z27VectorizedElementwiseKernelIf10LogFunctorIfELi4EEvPKT_PS2_lliT0__param_4,
	.param .align 1 .b8 _Z27VectorizedElementwiseKernelIf10LogFunctorIfELi4EEvPKT_PS2_lliT0__param_5[1]
)
{
	.reg .pred 	%p<36>;
	.reg .b32 	%r<48>;
	.reg .b32 	%f<189>;
	.reg .b64 	%rd<27>;

	ld.param.u64 	%rd16, [_Z27VectorizedElementwiseKernelIf10LogFunctorIfELi4EEvPKT_PS2_lliT0__param_0];
	ld.param.u64 	%rd17, [_Z27VectorizedElementwiseKernelIf10LogFunctorIfELi4EEvPKT_PS2_lliT0__param_1];
	ld.param.u64 	%rd14, [_Z27VectorizedElementwiseKernelIf10LogFunctorIfELi4EEvPKT_PS2_lliT0__param_2];
	ld.param.u64 	%rd15, [_Z27VectorizedElementwiseKernelIf10LogFunctorIfELi4EEvPKT_PS2_lliT0__param_3];
	ld.param.u32 	%r7, [_Z27VectorizedElementwiseKernelIf10LogFunctorIfELi4EEvPKT_PS2_lliT0__param_4];
	cvta.to.global.u64 	%rd1, %rd16;
	cvta.to.global.u64 	%rd2, %rd17;
	mov.u32 	%r8, %ctaid.x;
	mov.u32 	%r9, %ntid.x;
	mul.lo.s32 	%r10, %r8, %r9;
	mul.lo.s32 	%r11, %r10, %r7;
	cvt.u64.u32 	%rd26, %r11;
	mov.u32 	%r12, %nctaid.x;
	mul.lo.s32 	%r13, %r9, %r12;
	mul.lo.s32 	%r1, %r13, %r7;
	setp.le.s64 	%p1, %rd15, %rd26;
	@%p1 bra 	$L__BB0_3;
	mov.u32 	%r14, %tid.x;
	mul.wide.u32 	%rd18, %r14, 16;
	add.s64 	%rd4, %rd1, %rd18;
	add.s64 	%rd5, %rd2, %rd18;
	cvt.u64.u32 	%rd6, %r1;
$L__BB0_2:
	shl.b64 	%rd19, %rd26, 2;
	add.s64 	%rd20, %rd4, %rd19;
	ld.global.v4.f32 	{%f9, %f10, %f11, %f12}, [%rd20];
	setp.lt.f32 	%p2, %f9, 0f00800000;
	mul.f32 	%f13, %f9, 0f4B000000;
	selp.f32 	%f14, %f13, %f9, %p2;
	selp.f32 	%f15, 0fC1B80000, 0f00000000, %p2;
	mov.b32 	%r15, %f14;
	add.s32 	%r16, %r15, -1059760811;
	and.b32  	%r17, %r16, -8388608;
	sub.s32 	%r18, %r15, %r17;
	mov.b32 	%f16, %r18;
	cvt.rn.f32.s32 	%f17, %r17;
	fma.rn.f32 	%f18, %f17, 0f34000000, %f15;
	add.f32 	%f19, %f16, 0fBF800000;
	fma.rn.f32 	%f20, %f19, 0fBE055027, 0f3E1039F6;
	fma.rn.f32 	%f21, %f20, %f19, 0fBDF8CDCC;
	fma.rn.f32 	%f22, %f21, %f19, 0f3E0F2955;
	fma.rn.f32 	%f23, %f22, %f19, 0fBE2AD8B9;
	fma.rn.f32 	%f24, %f23, %f19, 0f3E4CED0B;
	fma.rn.f32 	%f25, %f24, %f19, 0fBE7FFF22;
	fma.rn.f32 	%f26, %f25, %f19, 0f3EAAAA78;
	fma.rn.f32 	%f27, %f26, %f19, 0fBF000000;
	mul.f32 	%f28, %f19, %f27;
	fma.rn.f32 	%f29, %f28, %f19, %f19;
	fma.rn.f32 	%f30, %f18, 0f3F317218, %f29;
	setp.gt.u32 	%p3, %r15, 2139095039;
	fma.rn.f32 	%f31, %f14, 0f7F800000, 0f7F800000;
	selp.f32 	%f32, %f31, %f30, %p3;
	setp.eq.f32 	%p4, %f14, 0f00000000;
	selp.f32 	%f33, 0fFF800000, %f32, %p4;
	setp.lt.f32 	%p5, %f10, 0f00800000;
	mul.f32 	%f34, %f10, 0f4B000000;
	selp.f32 	%f35, %f34, %f10, %p5;
	selp.f32 	%f36, 0fC1B80000, 0f00000000, %p5;
	mov.b32 	%r19, %f35;
	add.s32 	%r20, %r19, -1059760811;
	and.b32  	%r21, %r20, -8388608;
	sub.s32 	%r22, %r19, %r21;
	mov.b32 	%f37, %r22;
	cvt.rn.f32.s32 	%f38, %r21;
	fma.rn.f32 	%f39, %f38, 0f34000000, %f36;
	add.f32 	%f40, %f37, 0fBF800000;
	fma.rn.f32 	%f41, %f40, 0fBE055027, 0f3E1039F6;
	fma.rn.f32 	%f42, %f41, %f40, 0fBDF8CDCC;
	fma.rn.f32 	%f43, %f42, %f40, 0f3E0F2955;
	fma.rn.f32 	%f44, %f43, %f40, 0fBE2AD8B9;
	fma.rn.f32 	%f45, %f44, %f40, 0f3E4CED0B;
	fma.rn.f32 	%f46, %f45, %f40, 0fBE7FFF22;
	fma.rn.f32 	%f47, %f46, %f40, 0f3EAAAA78;
	fma.rn.f32 	%f48, %f47, %f40, 0fBF000000;
	mul.f32 	%f49, %f40, %f48;
	fma.rn.f32 	%f50, %f49, %f40, %f40;
	fma.rn.f32 	%f51, %f39, 0f3F317218, %f50;
	setp.gt.u32 	%p6, %r19, 2139095039;
	fma.rn.f32 	%f52, %f35, 0f7F800000, 0f7F800000;
	selp.f32 	%f53, %f52, %f51, %p6;
	setp.eq.f32 	%p7, %f35, 0f00000000;
	selp.f32 	%f54, 0fFF800000, %f53, %p7;
	setp.lt.f32 	%p8, %f11, 0f00800000;
	mul.f32 	%f55, %f11, 0f4B000000;
	selp.f32 	%f56, %f55, %f11, %p8;
	selp.f32 	%f57, 0fC1B80000, 0f00000000, %p8;
	mov.b32 	%r23, %f56;
	add.s32 	%r24, %r23, -1059760811;
	and.b32  	%r25, %r24, -8388608;
	sub.s32 	%r26, %r23, %r25;
	mov.b32 	%f58, %r26;
	cvt.rn.f32.s32 	%f59, %r25;
	fma.rn.f32 	%f60, %f59, 0f34000000, %f57;
	add.f32 	%f61, %f58, 0fBF800000;
	fma.rn.f32 	%f62, %f61, 0fBE055027, 0f3E1039F6;
	fma.rn.f32 	%f63, %f62, %f61, 0fBDF8CDCC;
	fma.rn.f32 	%f64, %f63, %f61, 0f3E0F2955;
	fma.rn.f32 	%f65, %f64, %f61, 0fBE2AD8B9;
	fma.rn.f32 	%f66, %f65, %f61, 0f3E4CED0B;
	fma.rn.f32 	%f67, %f66, %f61, 0fBE7FFF22;
	fma.rn.f32 	%f68, %f67, %f61, 0f3EAAAA78;
	fma.rn.f32 	%f69, %f68, %f61, 0fBF000000;
	mul.f32 	%f70, %f61, %f69;
	fma.rn.f32 	%f71, %f70, %f61, %f61;
	fma.rn.f32 	%f72, %f60, 0f3F317218, %f71;
	setp.gt.u32 	%p9, %r23, 2139095039;
	fma.rn.f32 	%f73, %f56, 0f7F800000, 0f7F800000;
	selp.f32 	%f74, %f73, %f72, %p9;
	setp.eq.f32 	%p10, %f56, 0f00000000;
	selp.f32 	%f75, 0fFF800000, %f74, %p10;
	setp.lt.f32 	%p11, %f12, 0f00800000;
	mul.f32 	%f76, %f12, 0f4B000000;
	selp.f32 	%f77, %f76, %f12, %p11;
	selp.f32 	%f78, 0fC1B80000, 0f00000000, %p11;
	mov.b32 	%r27, %f77;
	add.s32 	%r28, %r27, -1059760811;
	and.b32  	%r29, %r28, -8388608;
	sub.s32 	%r30, %r27, %r29;
	mov.b32 	%f79, %r30;
	cvt.rn.f32.s32 	%f80, %r29;
	fma.rn.f32 	%f81, %f80, 0f34000000, %f78;
	add.f32 	%f82, %f79, 0fBF800000;
	fma.rn.f32 	%f83, %f82, 0fBE055027, 0f3E1039F6;
	fma.rn.f32 	%f84, %f83, %f82, 0fBDF8CDCC;
	fma.rn.f32 	%f85, %f84, %f82, 0f3E0F2955;
	fma.rn.f32 	%f86, %f85, %f82, 0fBE2AD8B9;
	fma.rn.f32 	%f87, %f86, %f82, 0f3E4CED0B;
	fma.rn.f32 	%f88, %f87, %f82, 0fBE7FFF22;
	fma.rn.f32 	%f89, %f88, %f82, 0f3EAAAA78;
	fma.rn.f32 	%f90, %f89, %f82, 0fBF000000;
	mul.f32 	%f91, %f82, %f90;
	fma.rn.f32 	%f92, %f91, %f82, %f82;
	fma.rn.f32 	%f93, %f81, 0f3F317218, %f92;
	setp.gt.u32 	%p12, %r27, 2139095039;
	fma.rn.f32 	%f94, %f77, 0f7F800000, 0f7F800000;
	selp.f32 	%f95, %f94, %f93, %p12;
	setp.eq.f32 	%p13, %f77, 0f00000000;
	selp.f32 	%f96, 0fFF800000, %f95, %p13;
	add.s64 	%rd21, %rd5, %rd19;
	st.global.v4.f32 	[%rd21], {%f33, %f54, %f75, %f96};
	add.s64 	%rd26, %rd26, %rd6;
	setp.lt.s64 	%p14, %rd26, %rd15;
	@%p14 bra 	$L__BB0_2;
$L__BB0_3:
	sub.s64 	%rd10, %rd14, %rd26;
	setp.lt.s64 	%p15, %rd10, 1;
	@%p15 bra 	$L__BB0_20;
	cvt.u32.u64 	%r2, %rd10;
	mov.u32 	%r31, %tid.x;
	shl.b32 	%r3, %r31, 2;
	setp.ge.s32 	%p16, %r3, %r2;
	cvt.u64.u32 	%rd22, %r3;
	add.s64 	%rd11, %rd26, %rd22;
	shl.b64 	%rd23, %rd11, 2;
	add.s64 	%rd12, %rd1, %rd23;
	mov.f32 	%f185, 0f3F800000;
	@%p16 bra 	$L__BB0_6;
	ld.global.f32 	%f185, [%rd12];
$L__BB0_6:
	add.s32 	%r4, %r3, 1;
	setp.ge.s32 	%p17, %r4, %r2;
	mov.f32 	%f186, 0f3F800000;
	@%p17 bra 	$L__BB0_8;
	ld.global.f32 	%f186, [%rd12+4];
$L__BB0_8:
	add.s32 	%r5, %r3, 2;
	setp.ge.s32 	%p18, %r5, %r2;
	mov.f32 	%f187, 0f3F800000;
	@%p18 bra 	$L__BB0_10;
	ld.global.f32 	%f187, [%rd12+8];
$L__BB0_10:
	add.s32 	%r6, %r3, 3;
	setp.ge.s32 	%p19, %r6, %r2;
	mov.f32 	%f188, 0f3F800000;
	@%p19 bra 	$L__BB0_12;
	ld.global.f32 	%f188, [%rd12+12];
$L__BB0_12:
	setp.ge.s32 	%p20, %r3, %r2;
	add.s64 	%rd13, %rd2, %rd23;
	@%p20 bra 	$L__BB0_14;
	setp.lt.f32 	%p21, %f185, 0f00800000;
	mul.f32 	%f101, %f185, 0f4B000000;
	selp.f32 	%f102, %f101, %f185, %p21;
	mov.b32 	%r32, %f102;
	add.s32 	%r33, %r32, -1059760811;
	and.b32  	%r34, %r33, -8388608;
	sub.s32 	%r35, %r32, %r34;
	mov.b32 	%f103, %r35;
	add.f32 	%f104, %f103, 0fBF800000;
	setp.eq.f32 	%p22, %f102, 0f00000000;
	fma.rn.f32 	%f105, %f102, 0f7F800000, 0f7F800000;
	setp.gt.u32 	%p23, %r32, 2139095039;
	fma.rn.f32 	%f106, %f104, 0fBE055027, 0f3E1039F6;
	fma.rn.f32 	%f107, %f106, %f104, 0fBDF8CDCC;
	fma.rn.f32 	%f108, %f107, %f104, 0f3E0F2955;
	fma.rn.f32 	%f109, %f108, %f104, 0fBE2AD8B9;
	fma.rn.f32 	%f110, %f109, %f104, 0f3E4CED0B;
	fma.rn.f32 	%f111, %f110, %f104, 0fBE7FFF22;
	fma.rn.f32 	%f112, %f111, %f104, 0f3EAAAA78;
	fma.rn.f32 	%f113, %f112, %f104, 0fBF000000;
	mul.f32 	%f114, %f104, %f113;
	fma.rn.f32 	%f115, %f114, %f104, %f104;
	cvt.rn.f32.s32 	%f116, %r34;
	selp.f32 	%f117, 0fC1B80000, 0f00000000, %p21;
	fma.rn.f32 	%f118, %f116, 0f34000000, %f117;
	fma.rn.f32 	%f119, %f118, 0f3F317218, %f115;
	selp.f32 	%f120, %f105, %f119, %p23;
	selp.f32 	%f121, 0fFF800000, %f120, %p22;
	st.global.f32 	[%rd13], %f121;
$L__BB0_14:
	setp.ge.s32 	%p24, %r4, %r2;
	@%p24 bra 	$L__BB0_16;
	setp.lt.f32 	%p25, %f186, 0f00800000;
	mul.f32 	%f122, %f186, 0f4B000000;
	selp.f32 	%f123, %f122, %f186, %p25;
	mov.b32 	%r36, %f123;
	add.s32 	%r37, %r36, -1059760811;
	and.b32  	%r38, %r37, -8388608;
	sub.s32 	%r39, %r36, %r38;
	mov.b32 	%f124, %r39;
	add.f32 	%f125, %f124, 0fBF800000;
	setp.eq.f32 	%p26, %f123, 0f00000000;
	fma.rn.f32 	%f126, %f123, 0f7F800000, 0f7F800000;
	setp.gt.u32 	%p27, %r36, 2139095039;
	fma.rn.f32 	%f127, %f125, 0fBE055027, 0f3E1039F6;
	fma.rn.f32 	%f128, %f127, %f125, 0fBDF8CDCC;
	fma.rn.f32 	%f129, %f128, %f125, 0f3E0F2955;
	fma.rn.f32 	%f130, %f129, %f125, 0fBE2AD8B9;
	fma.rn.f32 	%f131, %f130, %f125, 0f3E4CED0B;
	fma.rn.f32 	%f132, %f131, %f125, 0fBE7FFF22;
	fma.rn.f32 	%f133, %f132, %f125, 0f3EAAAA78;
	fma.rn.f32 	%f134, %f133, %f125, 0fBF000000;
	mul.f32 	%f135, %f125, %f134;
	fma.rn.f32 	%f136, %f135, %f125, %f125;
	cvt.rn.f32.s32 	%f137, %r38;
	selp.f32 	%f138, 0fC1B80000, 0f00000000, %p25;
	fma.rn.f32 	%f139, %f137, 0f34000000, %f138;
	fma.rn.f32 	%f140, %f139, 0f3F317218, %f136;
	selp.f32 	%f141, %f126, %f140, %p27;
	selp.f32 	%f142, 0fFF800000, %f141, %p26;
	st.global.f32 	[%rd13+4], %f142;
$L__BB0_16:
	setp.ge.s32 	%p28, %r5, %r2;
	@%p28 bra 	$L__BB0_18;
	setp.lt.f32 	%p29, %f187, 0f00800000;
	mul.f32 	%f143, %f187, 0f4B000000;
	selp.f32 	%f144, %f143, %f187, %p29;
	mov.b32 	%r40, %f144;
	add.s32 	%r41, %r40, -1059760811;
	and.b32  	%r42, %r41, -8388608;
	sub.s32 	%r43, %r40, %r42;
	mov.b32 	%f145, %r43;
	add.f32 	%f146, %f145, 0fBF800000;
	setp.eq.f32 	%p30, %f144, 0f00000000;
	fma.rn.f32 	%f147, %f144, 0f7F800000, 0f7F800000;
	setp.gt.u32 	%p31, %r40, 2139095039;
	fma.rn.f32 	%f148, %f146, 0fBE055027, 0f3E1039F6;
	fma.rn.f32 	%f149, %f148, %f146, 0fBDF8CDCC;
	fma.rn.f32 	%f150, %f149, %f146, 0f3E0F2955;
	fma.rn.f32 	%f151, %f150, %f146, 0fBE2AD8B9;
	fma.rn.f32 	%f152, %f151, %f146, 0f3E4CED0B;
	fma.rn.f32 	%f153, %f152, %f146, 0fBE7FFF22;
	fma.rn.f32 	%f154, %f153, %f146, 0f3EAAAA78;
	fma.rn.f32 	%f155, %f154, %f146, 0fBF000000;
	mul.f32 	%f156, %f146, %f155;
	fma.rn.f32 	%f157, %f156, %f146, %f146;
	cvt.rn.f32.s32 	%f158, %r42;
	selp.f32 	%f159, 0fC1B80000, 0f00000000, %p29;
	fma.rn.f32 	%f160, %f158, 0f34000000, %f159;
	fma.rn.f32 	%f161, %f160, 0f3F317218, %f157;
	selp.f32 	%f162, %f147, %f161, %p31;
	selp.f32 	%f163, 0fFF800000, %f162, %p30;
	st.global.f32 	[%rd13+8], %f163;
$L__BB0_18:
	setp.ge.s32 	%p32, %r6, %r2;
	@%p32 bra 	$L__BB0_20;
	setp.lt.f32 	%p33, %f188, 0f00800000;
	mul.f32 	%f164, %f188, 0f4B000000;
	selp.f32 	%f165, %f164, %f188, %p33;
	mov.b32 	%r44, %f165;
	add.s32 	%r45, %r44, -1059760811;
	and.b32  	%r46, %r45, -8388608;
	sub.s32 	%r47, %r44, %r46;
	mov.b32 	%f166, %r47;
	add.f32 	%f167, %f166, 0fBF800000;
	setp.eq.f32 	%p34, %f165, 0f00000000;
	fma.rn.f32 	%f168, %f165, 0f7F800000, 0f7F800000;
	setp.gt.u32 	%p35, %r44, 2139095039;
	fma.rn.f32 	%f169, %f167, 0fBE055027, 0f3E1039F6;
	fma.rn.f32 	%f170, %f169, %f167, 0fBDF8CDCC;
	fma.rn.f32 	%f171, %f170, %f167, 0f3E0F2955;
	fma.rn.f32 	%f172, %f171, %f167, 0fBE2AD8B9;
	fma.rn.f32 	%f173, %f172, %f167, 0f3E4CED0B;
	fma.rn.f32 	%f174, %f173, %f167, 0fBE7FFF22;
	fma.rn.f32 	%f175, %f174, %f167, 0f3EAAAA78;
	fma.rn.f32 	%f176, %f175, %f167, 0fBF000000;
	mul.f32 	%f177, %f167, %f176;
	fma.rn.f32 	%f178, %f177, %f167, %f167;
	cvt.rn.f32.s32 	%f179, %r46;
	selp.f32 	%f180, 0fC1B80000, 0f00000000, %p33;
	fma.rn.f32 	%f181, %f179, 0f34000000, %f180;
	fma.rn.f32 	%f182, %f181, 0f3F317218, %f178;
	selp.f32 	%f183, %f168, %f182, %p35;
	selp.f32 	%f184, 0fFF800000, %f183, %p34;
	st.global.f32 	[%rd13+12], %f184;
$L__BB0_20:
	ret;

}
	// .globl	_Z27VectorizedElementwiseKernelIf10LogFunctorIfELi2EEvPKT_PS2_lliT0_
.visible .entry _Z27VectorizedElementwiseKernelIf10LogFunctorIfELi2EEvPKT_PS2_lliT0_(
	.param .u64 .ptr .align 1 _Z27VectorizedElementwiseKernelIf10LogFunctorIfELi2EEvPKT_PS2_lliT0__param_0,
	.param .u64 .ptr .align 1 _Z27VectorizedElementwiseKernelIf10LogFunctorIfELi2EEvPKT_PS2_lliT0__param_1,
	.param .u64 _Z27VectorizedElementwiseKernelIf10LogFunctorIfELi2EEvPKT_PS2_lliT0__param_2,
	.param .u64 _Z27VectorizedElementwiseKernelIf10LogFunctorIfELi2EEvPKT_PS2_lliT0__param_3,
	.param .u32 _Z27VectorizedElementwiseKernelIf10LogFunctorIfELi2EEvPKT_PS2_lliT0__param_4,
	.param .align 1 .b8 _Z27VectorizedElementwiseKernelIf10LogFunctorIfELi2EEvPKT_PS2_lliT0__param_5[1]
)
{
	.reg .pred 	%p<20>;
	.reg .b32 	%r<30>;
	.reg .b32 	%f<95>;
	.reg .b64 	%rd<27>;

	ld.param.u64 	%rd16, [_Z27VectorizedElementwiseKernelIf10LogFunctorIfELi2EEvPKT_PS2_lliT0__param_0];
	ld.param.u64 	%rd17, [_Z27VectorizedElementwiseKernelIf10LogFunctorIfELi2EEvPKT_PS2_lliT0__param_1];
	ld.param.u64 	%rd14, [_Z27VectorizedElementwiseKernelIf10LogFunctorIfELi2EEvPKT_PS2_lliT0__param_2];
	ld.param.u64 	%rd15, [_Z27VectorizedElementwiseKernelIf10LogFunctorIfELi2EEvPKT_PS2_lliT0__param_3];
	ld.param.u32 	%r5, [_Z27VectorizedElementwiseKernelIf10LogFunctorIfELi2EEvPKT_PS2_lliT0__param_4];
	cvta.to.global.u64 	%rd1, %rd16;
	cvta.to.global.u64 	%rd2, %rd17;
	mov.u32 	%r6, %ctaid.x;
	mov.u32 	%r7, %ntid.x;
	mul.lo.s32 	%r8, %r6, %r7;
	mul.lo.s32 	%r9, %r8, %r5;
	cvt.u64.u32 	%rd26, %r9;
	mov.u32 	%r10, %nctaid.x;
	mul.lo.s32 	%r11, %r7, %r10;
	mul.lo.s32 	%r1, %r11, %r5;
	setp.le.s64 	%p1, %rd15, %rd26;
	@%p1 bra 	$L__BB1_3;
	mov.u32 	%r12, %tid.x;
	mul.wide.u32 	%rd18, %r12, 8;
	add.s64 	%rd4, %rd1, %rd18;
	add.s64 	%rd5, %rd2, %rd18;
	cvt.u64.u32 	%rd6, %r1;
$L__BB1_2:
	shl.b64 	%rd19, %rd26, 2;
	add.s64 	%rd20, %rd4, %rd19;
	ld.global.v2.f32 	{%f5, %f6}, [%rd20];
	setp.lt.f32 	%p2, %f5, 0f00800000;
	mul.f32 	%f7, %f5, 0f4B000000;
	selp.f32 	%f8, %f7, %f5, %p2;
	selp.f32 	%f9, 0fC1B80000, 0f00000000, %p2;
	mov.b32 	%r13, %f8;
	add.s32 	%r14, %r13, -1059760811;
	and.b32  	%r15, %r14, -8388608;
	sub.s32 	%r16, %r13, %r15;
	mov.b32 	%f10, %r16;
	cvt.rn.f32.s32 	%f11, %r15;
	fma.rn.f32 	%f12, %f11, 0f34000000, %f9;
	add.f32 	%f13, %f10, 0fBF800000;
	fma.rn.f32 	%f14, %f13, 0fBE055027, 0f3E1039F6;
	fma.rn.f32 	%f15, %f14, %f13, 0fBDF8CDCC;
	fma.rn.f32 	%f16, %f15, %f13, 0f3E0F2955;
	fma.rn.f32 	%f17, %f16, %f13, 0fBE2AD8B9;
	fma.rn.f32 	%f18, %f17, %f13, 0f3E4CED0B;
	fma.rn.f32 	%f19, %f18, %f13, 0fBE7FFF22;
	fma.rn.f32 	%f20, %f19, %f13, 0f3EAAAA78;
	fma.rn.f32 	%f21, %f20, %f13, 0fBF000000;
	mul.f32 	%f22, %f13, %f21;
	fma.rn.f32 	%f23, %f22, %f13, %f13;
	fma.rn.f32 	%f24, %f12, 0f3F317218, %f23;
	setp.gt.u32 	%p3, %r13, 2139095039;
	fma.rn.f32 	%f25, %f8, 0f7F800000, 0f7F800000;
	selp.f32 	%f26, %f25, %f24, %p3;
	setp.eq.f32 	%p4, %f8, 0f00000000;
	selp.f32 	%f27, 0fFF800000, %f26, %p4;
	setp.lt.f32 	%p5, %f6, 0f00800000;
	mul.f32 	%f28, %f6, 0f4B000000;
	selp.f32 	%f29, %f28, %f6, %p5;
	selp.f32 	%f30, 0fC1B80000, 0f00000000, %p5;
	mov.b32 	%r17, %f29;
	add.s32 	%r18, %r17, -1059760811;
	and.b32  	%r19, %r18, -8388608;
	sub.s32 	%r20, %r17, %r19;
	mov.b32 	%f31, %r20;
	cvt.rn.f32.s32 	%f32, %r19;
	fma.rn.f32 	%f33, %f32, 0f34000000, %f30;
	add.f32 	%f34, %f31, 0fBF800000;
	fma.rn.f32 	%f35, %f34, 0fBE055027, 0f3E1039F6;
	fma.rn.f32 	%f36, %f35, %f34, 0fBDF8CDCC;
	fma.rn.f32 	%f37, %f36, %f34, 0f3E0F2955;
	fma.rn.f32 	%f38, %f37, %f34, 0fBE2AD8B9;
	fma.rn.f32 	%f39, %f38, %f34, 0f3E4CED0B;
	fma.rn.f32 	%f40, %f39, %f34, 0fBE7FFF22;
	fma.rn.f32 	%f41, %f40, %f34, 0f3EAAAA78;
	fma.rn.f32 	%f42, %f41, %f34, 0fBF000000;
	mul.f32 	%f43, %f34, %f42;
	fma.rn.f32 	%f44, %f43, %f34, %f34;
	fma.rn.f32 	%f45, %f33, 0f3F317218, %f44;
	setp.gt.u32 	%p6, %r17, 2139095039;
	fma.rn.f32 	%f46, %f29, 0f7F800000, 0f7F800000;
	selp.f32 	%f47, %f46, %f45, %p6;
	setp.eq.f32 	%p7, %f29, 0f00000000;
	selp.f32 	%f48, 0fFF800000, %f47, %p7;
	add.s64 	%rd21, %rd5, %rd19;
	st.global.v2.f32 	[%rd21], {%f27, %f48};
	add.s64 	%rd26, %rd26, %rd6;
	setp.lt.s64 	%p8, %rd26, %rd15;
	@%p8 bra 	$L__BB1_2;
$L__BB1_3:
	sub.s64 	%rd10, %rd14, %rd26;
	setp.lt.s64 	%p9, %rd10, 1;
	@%p9 bra 	$L__BB1_12;
	cvt.u32.u64 	%r2, %rd10;
	mov.u32 	%r21, %tid.x;
	shl.b32 	%r3, %r21, 1;
	setp.ge.s32 	%p10, %r3, %r2;
	cvt.u64.u32 	%rd22, %r3;
	add.s64 	%rd11, %rd26, %rd22;
	shl.b64 	%rd23, %rd11, 2;
	add.s64 	%rd12, %rd1, %rd23;
	mov.f32 	%f93, 0f3F800000;
	@%p10 bra 	$L__BB1_6;
	ld.global.f32 	%f93, [%rd12];
$L__BB1_6:
	add.s32 	%r4, %r3, 1;
	setp.ge.s32 	%p11, %r4, %r2;
	mov.f32 	%f94, 0f3F800000;
	@%p11 bra 	$L__BB1_8;
	ld.global.f32 	%f94, [%rd12+4];
$L__BB1_8:
	setp.ge.s32 	%p12, %r3, %r2;
	add.s64 	%rd13, %rd2, %rd23;
	@%p12 bra 	$L__BB1_10;
	setp.lt.f32 	%p13, %f93, 0f00800000;
	mul.f32 	%f51, %f93, 0f4B000000;
	selp.f32 	%f52, %f51, %f93, %p13;
	mov.b32 	%r22, %f52;
	add.s32 	%r23, %r22, -1059760811;
	and.b32  	%r24, %r23, -8388608;
	sub.s32 	%r25, %r22, %r24;
	mov.b32 	%f53, %r25;
	add.f32 	%f54, %f53, 0fBF800000;
	setp.eq.f32 	%p14, %f52, 0f00000000;
	fma.rn.f32 	%f55, %f52, 0f7F800000, 0f7F800000;
	setp.gt.u32 	%p15, %r22, 2139095039;
	fma.rn.f32 	%f56, %f54, 0fBE055027, 0f3E1039F6;
	fma.rn.f32 	%f57, %f56, %f54, 0fBDF8CDCC;
	fma.rn.f32 	%f58, %f57, %f54, 0f3E0F2955;
	fma.rn.f32 	%f59, %f58, %f54, 0fBE2AD8B9;
	fma.rn.f32 	%f60, %f59, %f54, 0f3E4CED0B;
	fma.rn.f32 	%f61, %f60, %f54, 0fBE7FFF22;
	fma.rn.f32 	%f62, %f61, %f54, 0f3EAAAA78;
	fma.rn.f32 	%f63, %f62, %f54, 0fBF000000;
	mul.f32 	%f64, %f54, %f63;
	fma.rn.f32 	%f65, %f64, %f54, %f54;
	cvt.rn.f32.s32 	%f66, %r24;
	selp.f32 	%f67, 0fC1B80000, 0f00000000, %p13;
	fma.rn.f32 	%f68, %f66, 0f34000000, %f67;
	fma.rn.f32 	%f69, %f68, 0f3F317218, %f65;
	selp.f32 	%f70, %f55, %f69, %p15;
	selp.f32 	%f71, 0fFF800000, %f70, %p14;
	st.global.f32 	[%rd13], %f71;
$L__BB1_10:
	setp.ge.s32 	%p16, %r4, %r2;
	@%p16 bra 	$L__BB1_12;
	setp.lt.f32 	%p17, %f94, 0f00800000;
	mul.f32 	%f72, %f94, 0f4B000000;
	selp.f32 	%f73, %f72, %f94, %p17;
	mov.b32 	%r26, %f73;
	add.s32 	%r27, %r26, -1059760811;
	and.b32  	%r28, %r27, -8388608;
	sub.s32 	%r29, %r26, %r28;
	mov.b32 	%f74, %r29;
	add.f32 	%f75, %f74, 0fBF800000;
	setp.eq.f32 	%p18, %f73, 0f00000000;
	fma.rn.f32 	%f76, %f73, 0f7F800000, 0f7F800000;
	setp.gt.u32 	%p19, %r26, 2139095039;
	fma.rn.f32 	%f77, %f75, 0fBE055027, 0f3E1039F6;
	fma.rn.f32 	%f78, %f77, %f75, 0fBDF8CDCC;
	fma.rn.f32 	%f79, %f78, %f75, 0f3E0F2955;
	fma.rn.f32 	%f80, %f79, %f75, 0fBE2AD8B9;
	fma.rn.f32 	%f81, %f80, %f75, 0f3E4CED0B;
	fma.rn.f32 	%f82, %f81, %f75, 0fBE7FFF22;
	fma.rn.f32 	%f83, %f82, %f75, 0f3EAAAA78;
	fma.rn.f32 	%f84, %f83, %f75, 0fBF000000;
	mul.f32 	%f85, %f75, %f84;
	fma.rn.f32 	%f86, %f85, %f75, %f75;
	cvt.rn.f32.s32 	%f87, %r28;
	selp.f32 	%f88, 0fC1B80000, 0f00000000, %p17;
	fma.rn.f32 	%f89, %f87, 0f34000000, %f88;
	fma.rn.f32 	%f90, %f89, 0f3F317218, %f86;
	selp.f32 	%f91, %f76, %f90, %p19;
	selp.f32 	%f92, 0fFF800000, %f91, %p18;
	st.global.f32 	[%rd13+4], %f92;
$L__BB1_12:
	ret;

}
	// .globl	_Z27VectorizedElementwiseKernelIf10LogFunctorIfELi1EEvPKT_PS2_lliT0_
.visible .entry _Z27VectorizedElementwiseKernelIf10LogFunctorIfELi1EEvPKT_PS2_lliT0_(
	.param .u64 .ptr .align 1 _Z27VectorizedElementwiseKernelIf10LogFunctorIfELi1EEvPKT_PS2_lliT0__param_0,
	.param .u64 .ptr .align 1 _Z27VectorizedElementwiseKernelIf10LogFunctorIfELi1EEvPKT_PS2_lliT0__param_1,
	.param .u64 _Z27VectorizedElementwiseKernelIf10LogFunctorIfELi1EEvPKT_PS2_lliT0__param_2,
	.param .u64 _Z27VectorizedElementwiseKernelIf10LogFunctorIfELi1EEvPKT_PS2_lliT0__param_3,
	.param .u32 _Z27VectorizedElementwiseKernelIf10LogFunctorIfELi1EEvPKT_PS2_lliT0__param_4,
	.param .align 1 .b8 _Z27VectorizedElementwiseKernelIf10LogFunctorIfELi1EEvPKT_PS2_lliT0__param_5[1]
)
{
	.reg .pred 	%p<12>;
	.reg .b32 	%r<20>;
	.reg .b32 	%f<48>;
	.reg .b64 	%rd<29>;

	ld.param.u64 	%rd13, [_Z27VectorizedElementwiseKernelIf10LogFunctorIfELi1EEvPKT_PS2_lliT0__param_0];
	ld.param.u64 	%rd14, [_Z27VectorizedElementwiseKernelIf10LogFunctorIfELi1EEvPKT_PS2_lliT0__param_1];
	ld.param.u64 	%rd11, [_Z27VectorizedElementwiseKernelIf10LogFunctorIfELi1EEvPKT_PS2_lliT0__param_2];
	ld.param.u64 	%rd12, [_Z27VectorizedElementwiseKernelIf10LogFunctorIfELi1EEvPKT_PS2_lliT0__param_3];
	ld.param.u32 	%r4, [_Z27VectorizedElementwiseKernelIf10LogFunctorIfELi1EEvPKT_PS2_lliT0__param_4];
	cvta.to.global.u64 	%rd1, %rd13;
	cvta.to.global.u64 	%rd2, %rd14;
	mov.u32 	%r5, %ctaid.x;
	mov.u32 	%r6, %ntid.x;
	mul.lo.s32 	%r7, %r5, %r6;
	mul.lo.s32 	%r8, %r7, %r4;
	cvt.u64.u32 	%rd28, %r8;
	mov.u32 	%r9, %nctaid.x;
	mul.lo.s32 	%r10, %r6, %r9;
	mul.lo.s32 	%r1, %r10, %r4;
	setp.le.s64 	%p1, %rd12, %rd28;
	@%p1 bra 	$L__BB2_3;
	mov.u32 	%r11, %tid.x;
	mul.wide.u32 	%rd15, %r11, 4;
	add.s64 	%rd4, %rd1, %rd15;
	add.s64 	%rd5, %rd2, %rd15;
	cvt.u64.u32 	%rd6, %r1;
$L__BB2_2:
	shl.b64 	%rd16, %rd28, 2;
	add.s64 	%rd17, %rd4, %rd16;
	ld.global.f32 	%f3, [%rd17];
	setp.lt.f32 	%p2, %f3, 0f00800000;
	mul.f32 	%f4, %f3, 0f4B000000;
	selp.f32 	%f5, %f4, %f3, %p2;
	selp.f32 	%f6, 0fC1B80000, 0f00000000, %p2;
	mov.b32 	%r12, %f5;
	add.s32 	%r13, %r12, -1059760811;
	and.b32  	%r14, %r13, -8388608;
	sub.s32 	%r15, %r12, %r14;
	mov.b32 	%f7, %r15;
	cvt.rn.f32.s32 	%f8, %r14;
	fma.rn.f32 	%f9, %f8, 0f34000000, %f6;
	add.f32 	%f10, %f7, 0fBF800000;
	fma.rn.f32 	%f11, %f10, 0fBE055027, 0f3E1039F6;
	fma.rn.f32 	%f12, %f11, %f10, 0fBDF8CDCC;
	fma.rn.f32 	%f13, %f12, %f10, 0f3E0F2955;
	fma.rn.f32 	%f14, %f13, %f10, 0fBE2AD8B9;
	fma.rn.f32 	%f15, %f14, %f10, 0f3E4CED0B;
	fma.rn.f32 	%f16, %f15, %f10, 0fBE7FFF22;
	fma.rn.f32 	%f17, %f16, %f10, 0f3EAAAA78;
	fma.rn.f32 	%f18, %f17, %f10, 0fBF000000;
	mul.f32 	%f19, %f10, %f18;
	fma.rn.f32 	%f20, %f19, %f10, %f10;
	fma.rn.f32 	%f21, %f9, 0f3F317218, %f20;
	setp.gt.u32 	%p3, %r12, 2139095039;
	fma.rn.f32 	%f22, %f5, 0f7F800000, 0f7F800000;
	selp.f32 	%f23, %f22, %f21, %p3;
	setp.eq.f32 	%p4, %f5, 0f00000000;
	selp.f32 	%f24, 0fFF800000, %f23, %p4;
	add.s64 	%rd18, %rd5, %rd16;
	st.global.f32 	[%rd18], %f24;
	add.s64 	%rd28, %rd28, %rd6;
	setp.lt.s64 	%p5, %rd28, %rd12;
	@%p5 bra 	$L__BB2_2;
$L__BB2_3:
	sub.s64 	%rd10, %rd11, %rd28;
	setp.lt.s64 	%p6, %rd10, 1;
	@%p6 bra 	$L__BB2_8;
	cvt.u32.u64 	%r2, %rd10;
	mov.u32 	%r3, %tid.x;
	setp.ge.s32 	%p7, %r3, %r2;
	mov.f32 	%f47, 0f3F800000;
	@%p7 bra 	$L__BB2_6;
	cvt.u64.u32 	%rd19, %r3;
	add.s64 	%rd20, %rd28, %rd19;
	shl.b64 	%rd21, %rd20, 2;
	add.s64 	%rd22, %rd1, %rd21;
	ld.global.f32 	%f47, [%rd22];
$L__BB2_6:
	setp.ge.s32 	%p8, %r3, %r2;
	@%p8 bra 	$L__BB2_8;
	setp.lt.f32 	%p9, %f47, 0f00800000;
	mul.f32 	%f26, %f47, 0f4B000000;
	selp.f32 	%f27, %f26, %f47, %p9;
	mov.b32 	%r16, %f27;
	add.s32 	%r17, %r16, -1059760811;
	and.b32  	%r18, %r17, -8388608;
	sub.s32 	%r19, %r16, %r18;
	mov.b32 	%f28, %r19;
	add.f32 	%f29, %f28, 0fBF800000;
	cvt.u64.u32 	%rd23, %r3;
	add.s64 	%rd24, %rd28, %rd23;
	shl.b64 	%rd25, %rd24, 2;
	add.s64 	%rd26, %rd2, %rd25;
	setp.eq.f32 	%p10, %f27, 0f00000000;
	fma.rn.f32 	%f30, %f27, 0f7F800000, 0f7F800000;
	setp.gt.u32 	%p11, %r16, 2139095039;
	fma.rn.f32 	%f31, %f29, 0fBE055027, 0f3E1039F6;
	fma.rn.f32 	%f32, %f31, %f29, 0fBDF8CDCC;
	fma.rn.f32 	%f33, %f32, %f29, 0f3E0F2955;
	fma.rn.f32 	%f34, %f33, %f29, 0fBE2AD8B9;
	fma.rn.f32 	%f35, %f34, %f29, 0f3E4CED0B;
	fma.rn.f32 	%f36, %f35, %f29, 0fBE7FFF22;
	fma.rn.f32 	%f37, %f36, %f29, 0f3EAAAA78;
	fma.rn.f32 	%f38, %f37, %f29, 0fBF000000;
	mul.f32 	%f39, %f29, %f38;
	fma.rn.f32 	%f40, %f39, %f29, %f29;
	cvt.rn.f32.s32 	%f41, %r18;
	selp.f32 	%f42, 0fC1B80000, 0f00000000, %p9;
	fma.rn.f32 	%f43, %f41, 0f34000000, %f42;
	fma.rn.f32 	%f44, %f43, 0f3F317218, %f40;
	selp.f32 	%f45, %f30, %f44, %p11;
	selp.f32 	%f46, 0fFF800000, %f45, %p10;
	st.global.f32 	[%rd26], %f46;
$L__BB2_8:
	ret;

}


// ===== COMPILED SASS (sm_100) =====

	.target	sm_100

	.elftype	@"ET_EXEC"


//--------------------- .note.nv.tkinfo           --------------------------
	.section	.note.nv.tkinfo,"",@"SHT_NOTE"
	.sectionflags	@"SHF_NOTE_NV_TKINFO"
	.tkinfo
        /*0018*/ 	.word	0x00000002
        /*0030*/ 	.string	""
        /*0030*/ 	.string	"ptxas"
        /*0030*/ 	.string	"Cuda compilation tools, release 13.0, V13.0.88"
        /*0030*/ 	.string	"Build cuda_13.0.r13.0/compiler.36424714_0"
        /*0030*/ 	.string	"-arch sm_100 -m 64 "



//--------------------- .note.nv.cuinfo           --------------------------
	.section	.note.nv.cuinfo,"",@"SHT_NOTE"
	.sectionflags	@"SHF_NOTE_NV_CUINFO"
        /*0018*/ 	.short	0x0002
        /*001a*/ 	.short	0x0064
        /*001c*/ 	.short	0x0082
	.zero		2


//--------------------- .nv.info                  --------------------------
	.section	.nv.info,"",@"SHT_CUDA_INFO"
	.align	4


	//----- nvinfo : EIATTR_REGCOUNT
	.align		4
        /*0000*/ 	.byte	0x04, 0x2f
        /*0002*/ 	.short	(.L_1 - .L_0)
	.align		4
.L_0:
        /*0004*/ 	.word	index@(_Z27VectorizedElementwiseKernelIf10LogFunctorIfELi4EEvPKT_PS2_lliT0_)
        /*0008*/ 	.word	0x0000001c


	//----- nvinfo : EIATTR_FRAME_SIZE
	.align		4
.L_1:
        /*000c*/ 	.byte	0x04, 0x11
        /*000e*/ 	.short	(.L_3 - .L_2)
	.align		4
.L_2:
        /*0010*/ 	.word	index@(_Z27VectorizedElementwiseKernelIf10LogFunctorIfELi4EEvPKT_PS2_lliT0_)
        /*0014*/ 	.word	0x00000000


	//----- nvinfo : EIATTR_REGCOUNT
	.align		4
.L_3:
        /*0018*/ 	.byte	0x04, 0x2f
        /*001a*/ 	.short	(.L_5 - .L_4)
	.align		4
.L_4:
        /*001c*/ 	.word	index@(_Z27VectorizedElementwiseKernelIf10LogFunctorIfELi2EEvPKT_PS2_lliT0_)
        /*0020*/ 	.word	0x00000014


	//----- nvinfo : EIATTR_FRAME_SIZE
	.align		4
.L_5:
        /*0024*/ 	.byte	0x04, 0x11
        /*0026*/ 	.short	(.L_7 - .L_6)
	.align		4
.L_6:
        /*0028*/ 	.word	index@(_Z27VectorizedElementwiseKernelIf10LogFunctorIfELi2EEvPKT_PS2_lliT0_)
        /*002c*/ 	.word	0x00000000


	//----- nvinfo : EIATTR_REGCOUNT
	.align		4
.L_7:
        /*0030*/ 	.byte	0x04, 0x2f
        /*0032*/ 	.short	(.L_9 - .L_8)
	.align		4
.L_8:
        /*0034*/ 	.word	index@(_Z27VectorizedElementwiseKernelIf10LogFunctorIfELi1EEvPKT_PS2_lliT0_)
        /*0038*/ 	.word	0x00000010


	//----- nvinfo : EIATTR_FRAME_SIZE
	.align		4
.L_9:
        /*003c*/ 	.byte	0x04, 0x11
        /*003e*/ 	.short	(.L_11 - .L_10)
	.align		4
.L_10:
        /*0040*/ 	.word	index@(_Z27VectorizedElementwiseKernelIf10LogFunctorIfELi1EEvPKT_PS2_lliT0_)
        /*0044*/ 	.word	0x00000000


	//----- nvinfo : EIATTR_MIN_STACK_SIZE
	.align		4
.L_11:
        /*0048*/ 	.byte	0x04, 0x12
        /*004a*/ 	.short	(.L_13 - .L_12)
	.align		4
.L_12:
        /*004c*/ 	.word	index@(_Z27VectorizedElementwiseKernelIf10LogFunctorIfELi1EEvPKT_PS2_lliT0_)
        /*0050*/ 	.word	0x00000000


	//----- nvinfo : EIATTR_MIN_STACK_SIZE
	.align		4
.L_13:
        /*0054*/ 	.byte	0x04, 0x12
        /*0056*/ 	.short	(.L_15 - .L_14)
	.align		4
.L_14:
        /*0058*/ 	.word	index@(_Z27VectorizedElementwiseKernelIf10LogFunctorIfELi2EEvPKT_PS2_lliT0_)
        /*005c*/ 	.word	0x00000000


	//----- nvinfo : EIATTR_MIN_STACK_SIZE
	.align		4
.L_15:
        /*0060*/ 	.byte	0x04, 0x12
        /*0062*/ 	.short	(.L_17 - .L_16)
	.align		4
.L_16:
        /*0064*/ 	.word	index@(_Z27VectorizedElementwiseKernelIf10LogFunctorIfELi4EEvPKT_PS2_lliT0_)
        /*0068*/ 	.word	0x00000000
.L_17:


//--------------------- .nv.compat                --------------------------
	.section	.nv.compat,"",@"SHT_CUDA_COMPAT_INFO"
	.align	4
        /*0000*/ 	.byte	0x02, 0x09, 0x00, 0x00, 0x02, 0x02, 0x01, 0x00, 0x02, 0x05, 0x05, 0x00, 0x03, 0x07, 0x01, 0x01
        /*0010*/ 	.byte	0x02, 0x03, 0x00, 0x00, 0x02, 0x06, 0x01, 0x00, 0x04, 0x0b, 0x08, 0x00, 0x01, 0x00, 0x00, 0x00
        /*0020*/ 	.byte	0x00, 0x00, 0x00, 0x00


//--------------------- .nv.info._Z27VectorizedElementwiseKernelIf10LogFunctorIfELi1EEvPKT_PS2_lliT0_ --------------------------
	.section	.nv.info._Z27VectorizedElementwiseKernelIf10LogFunctorIfELi1EEvPKT_PS2_lliT0_,"",@"SHT_CUDA_INFO"
	.sectionflags	@""
	.align	4


	//----- nvinfo : EIATTR_CUDA_API_VERSION
	.align		4
        /*0000*/ 	.byte	0x04, 0x37
        /*0002*/ 	.short	(.L_19 - .L_18)
.L_18:
        /*0004*/ 	.word	0x00000082


	//----- nvinfo : EIATTR_KPARAM_INFO
	.align		4
.L_19:
        /*0008*/ 	.byte	0x04, 0x17
        /*000a*/ 	.short	(.L_21 - .L_20)
.L_20:
        /*000c*/ 	.word	0x00000000
        /*0010*/ 	.short	0x0005
        /*0012*/ 	.short	0x0024
        /*0014*/ 	.byte	0x00, 0xf0, 0x05, 0x00


	//----- nvinfo : EIATTR_KPARAM_INFO
	.align		4
.L_21:
        /*0018*/ 	.byte	0x04, 0x17
        /*001a*/ 	.short	(.L_23 - .L_22)
.L_22:
        /*001c*/ 	.word	0x00000000
        /*0020*/ 	.short	0x0004
        /*0022*/ 	.short	0x0020
        /*0024*/ 	.byte	0x00, 0xf0, 0x11, 0x00


	//----- nvinfo : EIATTR_KPARAM_INFO
	.align		4
.L_23:
        /*0028*/ 	.byte	0x04, 0x17
        /*002a*/ 	.short	(.L_25 - .L_24)
.L_24:
        /*002c*/ 	.word	0x00000000
        /*0030*/ 	.short	0x0003
        /*0032*/ 	.short	0x0018
        /*0034*/ 	.byte	0x00, 0xf0, 0x21, 0x00


	//----- nvinfo : EIATTR_KPARAM_INFO
	.align		4
.L_25:
        /*0038*/ 	.byte	0x04, 0x17
        /*003a*/ 	.short	(.L_27 - .L_26)
.L_26:
        /*003c*/ 	.word	0x00000000
        /*0040*/ 	.short	0x0002
        /*0042*/ 	.short	0x0010
        /*0044*/ 	.byte	0x00, 0xf0, 0x21, 0x00


	//----- nvinfo : EIATTR_KPARAM_INFO
	.align		4
.L_27:
        /*0048*/ 	.byte	0x04, 0x17
        /*004a*/ 	.short	(.L_29 - .L_28)
.L_28:
        /*004c*/ 	.word	0x00000000
        /*0050*/ 	.short	0x0001
        /*0052*/ 	.short	0x0008
        /*0054*/ 	.byte	0x00, 0xf5, 0x21, 0x00


	//----- nvinfo : EIATTR_KPARAM_INFO
	.align		4
.L_29:
        /*0058*/ 	.byte	0x04, 0x17
        /*005a*/ 	.short	(.L_31 - .L_30)
.L_30:
        /*005c*/ 	.word	0x00000000
        /*0060*/ 	.short	0x0000
        /*0062*/ 	.short	0x0000
        /*0064*/ 	.byte	0x00, 0xf5, 0x21, 0x00


	//----- nvinfo : EIATTR_SPARSE_MMA_MASK
	.align		4
.L_31:
        /*0068*/ 	.byte	0x03, 0x50
        /*006a*/ 	.short	0x0000


	//----- nvinfo : EIATTR_MAXREG_COUNT
	.align		4
        /*006c*/ 	.byte	0x03, 0x1b
        /*006e*/ 	.short	0x00ff


	//----- nvinfo : EIATTR_MERCURY_ISA_VERSION
	.align		4
        /*0070*/ 	.byte	0x03, 0x5f
        /*0072*/ 	.short	0x0101


	//----- nvinfo : EIATTR_VRC_CTA_INIT_COUNT
	.align		4
        /*0074*/ 	.byte	0x02, 0x4a
	.zero		1
	.zero		1


	//----- nvinfo : EIATTR_EXIT_INSTR_OFFSETS
	.align		4
        /*0078*/ 	.byte	0x04, 0x1c
        /*007a*/ 	.short	(.L_33 - .L_32)


	//   ....[0]....
.L_32:
        /*007c*/ 	.word	0x000003f0


	//   ....[1]....
        /*0080*/ 	.word	0x000004c0


	//   ....[2]....
        /*0084*/ 	.word	0x000006e0


	//----- nvinfo : EIATTR_CRS_STACK_SIZE
	.align		4
.L_33:
        /*0088*/ 	.byte	0x04, 0x1e
        /*008a*/ 	.short	(.L_35 - .L_34)
.L_34:
        /*008c*/ 	.word	0x00000000


	//----- nvinfo : EIATTR_CBANK_PARAM_SIZE
	.align		4
.L_35:
        /*0090*/ 	.byte	0x03, 0x19
        /*0092*/ 	.short	0x0025


	//----- nvinfo : EIATTR_PARAM_CBANK
	.align		4
        /*0094*/ 	.byte	0x04, 0x0a
        /*0096*/ 	.short	(.L_37 - .L_36)
	.align		4
.L_36:
        /*0098*/ 	.word	index@(.nv.constant0._Z27VectorizedElementwiseKernelIf10LogFunctorIfELi1EEvPKT_PS2_lliT0_)
        /*009c*/ 	.short	0x0380
        /*009e*/ 	.short	0x0025


	//----- nvinfo : EIATTR_SW_WAR
	.align		4
.L_37:
        /*00a0*/ 	.byte	0x04, 0x36
        /*00a2*/ 	.short	(.L_39 - .L_38)
.L_38:
        /*00a4*/ 	.word	0x00000008
.L_39:


//--------------------- .nv.info._Z27VectorizedElementwiseKernelIf10LogFunctorIfELi2EEvPKT_PS2_lliT0_ --------------------------
	.section	.nv.info._Z27VectorizedElementwiseKernelIf10LogFunctorIfELi2EEvPKT_PS2_lliT0_,"",@"SHT_CUDA_INFO"
	.sectionflags	@""
	.align	4


	//----- nvinfo : EIATTR_CUDA_API_VERSION
	.align		4
        /*0000*/ 	.byte	0x04, 0x37
        /*0002*/ 	.short	(.L_41 - .L_40)
.L_40:
        /*0004*/ 	.word	0x00000082


	//----- nvinfo : EIATTR_KPARAM_INFO
	.align		4
.L_41:
        /*0008*/ 	.byte	0x04, 0x17
        /*000a*/ 	.short	(.L_43 - .L_42)
.L_42:
        /*000c*/ 	.word	0x00000000
        /*0010*/ 	.short	0x0005
        /*0012*/ 	.short	0x0024
        /*0014*/ 	.byte	0x00, 0xf0, 0x05, 0x00


	//----- nvinfo : EIATTR_KPARAM_INFO
	.align		4
.L_43:
        /*0018*/ 	.byte	0x04, 0x17
        /*001a*/ 	.short	(.L_45 - .L_44)
.L_44:
        /*001c*/ 	.word	0x00000000
        /*0020*/ 	.short	0x0004
        /*0022*/ 	.short	0x0020
        /*0024*/ 	.byte	0x00, 0xf0, 0x11, 0x00


	//----- nvinfo : EIATTR_KPARAM_INFO
	.align		4
.L_45:
        /*0028*/ 	.byte	0x04, 0x17
        /*002a*/ 	.short	(.L_47 - .L_46)
.L_46:
        /*002c*/ 	.word	0x00000000
        /*0030*/ 	.short	0x0003
        /*0032*/ 	.short	0x0018
        /*0034*/ 	.byte	0x00, 0xf0, 0x21, 0x00


	//----- nvinfo : EIATTR_KPARAM_INFO
	.align		4
.L_47:
        /*0038*/ 	.byte	0x04, 0x17
        /*003a*/ 	.short	(.L_49 - .L_48)
.L_48:
        /*003c*/ 	.word	0x00000000
        /*0040*/ 	.short	0x0002
        /*0042*/ 	.short	0x0010
        /*0044*/ 	.byte	0x00, 0xf0, 0x21, 0x00


	//----- nvinfo : EIATTR_KPARAM_INFO
	.align		4
.L_49:
        /*0048*/ 	.byte	0x04, 0x17
        /*004a*/ 	.short	(.L_51 - .L_50)
.L_50:
        /*004c*/ 	.word	0x00000000
        /*0050*/ 	.short	0x0001
        /*0052*/ 	.short	0x0008
        /*0054*/ 	.byte	0x00, 0xf5, 0x21, 0x00


	//----- nvinfo : EIATTR_KPARAM_INFO
	.align		4
.L_51:
        /*0058*/ 	.byte	0x04, 0x17
        /*005a*/ 	.short	(.L_53 - .L_52)
.L_52:
        /*005c*/ 	.word	0x00000000
        /*0060*/ 	.short	0x0000
        /*0062*/ 	.short	0x0000
        /*0064*/ 	.byte	0x00, 0xf5, 0x21, 0x00


	//----- nvinfo : EIATTR_SPARSE_MMA_MASK
	.align		4
.L_53:
        /*0068*/ 	.byte	0x03, 0x50
        /*006a*/ 	.short	0x0000


	//----- nvinfo : EIATTR_MAXREG_COUNT
	.align		4
        /*006c*/ 	.byte	0x03, 0x1b
        /*006e*/ 	.short	0x00ff


	//----- nvinfo : EIATTR_MERCURY_ISA_VERSION
	.align		4
        /*0070*/ 	.byte	0x03, 0x5f
        /*0072*/ 	.short	0x0101


	//----- nvinfo : EIATTR_VRC_CTA_INIT_COUNT
	.align		4
        /*0074*/ 	.byte	0x02, 0x4a
	.zero		1
	.zero		1


	//----- nvinfo : EIATTR_EXIT_INSTR_OFFSETS
	.align		4
        /*0078*/ 	.byte	0x04, 0x1c
        /*007a*/ 	.short	(.L_55 - .L_54)


	//   ....[0]....
.L_54:
        /*007c*/ 	.word	0x00000570


	//   ....[1]....
        /*0080*/ 	.word	0x000008a0


	//   ....[2]....
        /*0084*/ 	.word	0x00000a60


	//----- nvinfo : EIATTR_CRS_STACK_SIZE
	.align		4
.L_55:
        /*0088*/ 	.byte	0x04, 0x1e
        /*008a*/ 	.short	(.L_57 - .L_56)
.L_56:
        /*008c*/ 	.word	0x00000000


	//----- nvinfo : EIATTR_CBANK_PARAM_SIZE
	.align		4
.L_57:
        /*0090*/ 	.byte	0x03, 0x19
        /*0092*/ 	.short	0x0025


	//----- nvinfo : EIATTR_PARAM_CBANK
	.align		4
        /*0094*/ 	.byte	0x04, 0x0a
        /*0096*/ 	.short	(.L_59 - .L_58)
	.align		4
.L_58:
        /*0098*/ 	.word	index@(.nv.constant0._Z27VectorizedElementwiseKernelIf10LogFunctorIfELi2EEvPKT_PS2_lliT0_)
        /*009c*/ 	.short	0x0380
        /*009e*/ 	.short	0x0025


	//----- nvinfo : EIATTR_SW_WAR
	.align		4
.L_59:
        /*00a0*/ 	.byte	0x04, 0x36
        /*00a2*/ 	.short	(.L_61 - .L_60)
.L_60:
        /*00a4*/ 	.word	0x00000008
.L_61:


//--------------------- .nv.info._Z27VectorizedElementwiseKernelIf10LogFunctorIfELi4EEvPKT_PS2_lliT0_ --------------------------
	.section	.nv.info._Z27VectorizedElementwiseKernelIf10LogFunctorIfELi4EEvPKT_PS2_lliT0_,"",@"SHT_CUDA_INFO"
	.sectionflags	@""
	.align	4


	//----- nvinfo : EIATTR_CUDA_API_VERSION
	.align		4
        /*0000*/ 	.byte	0x04, 0x37
        /*0002*/ 	.short	(.L_63 - .L_62)
.L_62:
        /*0004*/ 	.word	0x00000082


	//----- nvinfo : EIATTR_KPARAM_INFO
	.align		4
.L_63:
        /*0008*/ 	.byte	0x04, 0x17
        /*000a*/ 	.short	(.L_65 - .L_64)
.L_64:
        /*000c*/ 	.word	0x00000000
        /*0010*/ 	.short	0x0005
        /*0012*/ 	.short	0x0024
        /*0014*/ 	.byte	0x00, 0xf0, 0x05, 0x00


	//----- nvinfo : EIATTR_KPARAM_INFO
	.align		4
.L_65:
        /*0018*/ 	.byte	0x04, 0x17
        /*001a*/ 	.short	(.L_67 - .L_66)
.L_66:
        /*001c*/ 	.word	0x00000000
        /*0020*/ 	.short	0x0004
        /*0022*/ 	.short	0x0020
        /*0024*/ 	.byte	0x00, 0xf0, 0x11, 0x00


	//----- nvinfo : EIATTR_KPARAM_INFO
	.align		4
.L_67:
        /*0028*/ 	.byte	0x04, 0x17
        /*002a*/ 	.short	(.L_69 - .L_68)
.L_68:
        /*002c*/ 	.word	0x00000000
        /*0030*/ 	.short	0x0003
        /*0032*/ 	.short	0x0018
        /*0034*/ 	.byte	0x00, 0xf0, 0x21, 0x00


	//----- nvinfo : EIATTR_KPARAM_INFO
	.align		4
.L_69:
        /*0038*/ 	.byte	0x04, 0x17
        /*003a*/ 	.short	(.L_71 - .L_70)
.L_70:
        /*003c*/ 	.word	0x00000000
        /*0040*/ 	.short	0x0002
        /*0042*/ 	.short	0x0010
        /*0044*/ 	.byte	0x00, 0xf0, 0x21, 0x00


	//----- nvinfo : EIATTR_KPARAM_INFO
	.align		4
.L_71:
        /*0048*/ 	.byte	0x04, 0x17
        /*004a*/ 	.short	(.L_73 - .L_72)
.L_72:
        /*004c*/ 	.word	0x00000000
        /*0050*/ 	.short	0x0001
        /*0052*/ 	.short	0x0008
        /*0054*/ 	.byte	0x00, 0xf5, 0x21, 0x00


	//----- nvinfo : EIATTR_KPARAM_INFO
	.align		4
.L_73:
        /*0058*/ 	.byte	0x04, 0x17
        /*005a*/ 	.short	(.L_75 - .L_74)
.L_74:
        /*005c*/ 	.word	0x00000000
        /*0060*/ 	.short	0x0000
        /*0062*/ 	.short	0x0000
        /*0064*/ 	.byte	0x00, 0xf5, 0x21, 0x00


	//----- nvinfo : EIATTR_SPARSE_MMA_MASK
	.align		4
.L_75:
        /*0068*/ 	.byte	0x03, 0x50
        /*006a*/ 	.short	0x0000


	//----- nvinfo : EIATTR_MAXREG_COUNT
	.align		4
        /*006c*/ 	.byte	0x03, 0x1b
        /*006e*/ 	.short	0x00ff


	//----- nvinfo : EIATTR_MERCURY_ISA_VERSION
	.align		4
        /*0070*/ 	.byte	0x03, 0x5f
        /*0072*/ 	.short	0x0101


	//----- nvinfo : EIATTR_VRC_CTA_INIT_COUNT
	.align		4
        /*0074*/ 	.byte	0x02, 0x4a
	.zero		1
	.zero		1


	//----- nvinfo : EIATTR_EXIT_INSTR_OFFSETS
	.align		4
        /*0078*/ 	.byte	0x04, 0x1c
        /*007a*/ 	.short	(.L_77 - .L_76)


	//   ....[0]....
.L_76:
        /*007c*/ 	.word	0x00000870


	//   ....[1]....
        /*0080*/ 	.word	0x00000fe0


	//   ....[2]....
        /*0084*/ 	.word	0x000011a0


	//----- nvinfo : EIATTR_CRS_STACK_SIZE
	.align		4
.L_77:
        /*0088*/ 	.byte	0x04, 0x1e
        /*008a*/ 	.short	(.L_79 - .L_78)
.L_78:
        /*008c*/ 	.word	0x00000000


	//----- nvinfo : EIATTR_CBANK_PARAM_SIZE
	.align		4
.L_79:
        /*0090*/ 	.byte	0x03, 0x19
        /*0092*/ 	.short	0x0025


	//----- nvinfo : EIATTR_PARAM_CBANK
	.align		4
        /*0094*/ 	.byte	0x04, 0x0a
        /*0096*/ 	.short	(.L_81 - .L_80)
	.align		4
.L_80:
        /*0098*/ 	.word	index@(.nv.constant0._Z27VectorizedElementwiseKernelIf10LogFunctorIfELi4EEvPKT_PS2_lliT0_)
        /*009c*/ 	.short	0x0380
        /*009e*/ 	.short	0x0025


	//----- nvinfo : EIATTR_SW_WAR
	.align		4
.L_81:
        /*00a0*/ 	.byte	0x04, 0x36
        /*00a2*/ 	.short	(.L_83 - .L_82)
.L_82:
        /*00a4*/ 	.word	0x00000008
.L_83:


//--------------------- .nv.callgraph             --------------------------
	.section	.nv.callgraph,"",@"SHT_CUDA_CALLGRAPH"
	.align	4
	.sectionentsize	8
	.align		4
        /*0000*/ 	.word	0x00000000
	.align		4
        /*0004*/ 	.word	0xffffffff
	.align		4
        /*0008*/ 	.word	0x00000000
	.align		4
        /*000c*/ 	.word	0xfffffffe
	.align		4
        /*0010*/ 	.word	0x00000000
	.align		4
        /*0014*/ 	.word	0xfffffffd
	.align		4
        /*0018*/ 	.word	0x00000000
	.align		4
        /*001c*/ 	.word	0xfffffffc


//--------------------- .text._Z27VectorizedElementwiseKernelIf10LogFunctorIfELi1EEvPKT_PS2_lliT0_ --------------------------
	.section	.text._Z27VectorizedElementwiseKernelIf10LogFunctorIfELi1EEvPKT_PS2_lliT0_,"ax",@progbits
	.align	128
        .global         _Z27VectorizedElementwiseKernelIf10LogFunctorIfELi1EEvPKT_PS2_lliT0_
        .type           _Z27VectorizedElementwiseKernelIf10LogFunctorIfELi1EEvPKT_PS2_lliT0_,@function
        .size           _Z27VectorizedElementwiseKernelIf10LogFunctorIfELi1EEvPKT_PS2_lliT0_,(.L_x_19 - _Z27VectorizedElementwiseKernelIf10LogFunctorIfELi1EEvPKT_PS2_lliT0_)
        .other          _Z27VectorizedElementwiseKernelIf10LogFunctorIfELi1EEvPKT_PS2_lliT0_,@"STO_CUDA_ENTRY STV_DEFAULT"
_Z27VectorizedElementwiseKernelIf10LogFunctorIfELi1EEvPKT_PS2_lliT0_:
.text._Z27VectorizedElementwiseKernelIf10LogFunctorIfELi1EEvPKT_PS2_lliT0_:
[----:B------:R-:W-:Y:S08]  /*0000*/  LDC R1, c[0x0][0x37c] ;  /* 0x0000df00ff017b82 */ /* 0x000ff00000000800 */
[----:B------:R-:W0:Y:S01]  /*0010*/  S2UR UR4, SR_CTAID.X ;  /* 0x00000000000479c3 */ /* 0x000e220000002500 */
[----:B------:R-:W1:Y:S01]  /*0020*/  LDCU UR5, c[0x0][0x360] ;  /* 0x00006c00ff0577ac */ /* 0x000e620008000800 */
[----:B------:R-:W1:Y:S06]  /*0030*/  LDCU UR7, c[0x0][0x3a0] ;  /* 0x00007400ff0777ac */ /* 0x000e6c0008000800 */
[----:B------:R-:W2:Y:S01]  /*0040*/  LDC.64 R2, c[0x0][0x390] ;  /* 0x0000e400ff027b82 */ /* 0x000ea20000000a00 */
[----:B------:R-:W3:Y:S01]  /*0050*/  LDCU.64 UR12, c[0x0][0x398] ;  /* 0x00007300ff0c77ac */ /* 0x000ee20008000a00 */
[----:B------:R-:W4:Y:S01]  /*0060*/  LDCU UR6, c[0x0][0x370] ;  /* 0x00006e00ff0677ac */ /* 0x000f220008000800 */
[----:B------:R-:W2:Y:S01]  /*0070*/  LDCU.64 UR8, c[0x0][0x358] ;  /* 0x00006b00ff0877ac */ /* 0x000ea20008000a00 */
[----:B-1----:R-:W-:-:S04]  /*0080*/  UIMAD UR5, UR7, UR5, URZ ;  /* 0x00000005070572a4 */ /* 0x002fc8000f8e02ff */
[----:B0-----:R-:W-:-:S03]  /*0090*/  UIMAD UR7, UR4, UR5, URZ ;  /* 0x00000005040772a4 */ /* 0x001fc6000f8e02ff */
[----:B------:R-:W-:Y:S01]  /*00a0*/  UMOV UR4, URZ ;  /* 0x000000ff00047c82 */ /* 0x000fe20008000000 */
[----:B---3--:R-:W-:Y:S02]  /*00b0*/  UISETP.GE.U32.AND UP0, UPT, UR7, UR12, UPT ;  /* 0x0000000c0700728c */ /* 0x008fe4000bf06070 */
[----:B----4-:R-:W-:Y:S02]  /*00c0*/  UIMAD UR5, UR6, UR5, URZ ;  /* 0x00000005060572a4 */ /* 0x010fe4000f8e02ff */
[----:B------:R-:W-:-:S09]  /*00d0*/  UISETP.GE.AND.EX UP0, UPT, URZ, UR13, UPT, UP0 ;  /* 0x0000000dff00728c */ /* 0x000fd2000bf06300 */
[----:B------:R-:W-:Y:S05]  /*00e0*/  BRA.U UP0, `(.L_x_0) ;  /* 0x0000000100b07547 */ /* 0x000fea000b800000 */
[----:B------:R-:W0:Y:S01]  /*00f0*/  S2R R9, SR_TID.X ;  /* 0x0000000000097919 */ /* 0x000e220000002100 */
[----:B------:R-:W0:Y:S08]  /*0100*/  LDC.64 R4, c[0x0][0x380] ;  /* 0x0000e000ff047b82 */ /* 0x000e300000000a00 */
[----:B------:R-:W1:Y:S01]  /*0110*/  LDC.64 R6, c[0x0][0x388] ;  /* 0x0000e200ff067b82 */ /* 0x000e620000000a00 */
[----:B0-----:R-:W-:-:S04]  /*0120*/  IMAD.WIDE.U32 R4, R9, 0x4, R4 ;  /* 0x0000000409047825 */ /* 0x001fc800078e0004 */
[----:B-1----:R-:W-:-:S07]  /*0130*/  IMAD.WIDE.U32 R6, R9, 0x4, R6 ;  /* 0x0000000409067825 */ /* 0x002fce00078e0006 */
.L_x_1:
[----:B------:R-:W-:Y:S02]  /*0140*/  USHF.L.U32 UR6, UR7, 0x2, URZ ;  /* 0x0000000207067899 */ /* 0x000fe400080006ff */
[----:B------:R-:W-:-:S04]  /*0150*/  USHF.L.U64.HI UR10, UR7, 0x2, UR4 ;  /* 0x00000002070a7899 */ /* 0x000fc80008010204 */
[----:B0-----:R-:W-:-:S04]  /*0160*/  IADD3 R8, P0, PT, R4, UR6, RZ ;  /* 0x0000000604087c10 */ /* 0x001fc8000ff1e0ff */
[----:B------:R-:W-:-:S05]  /*0170*/  IADD3.X R9, PT, PT, R5, UR10, RZ, P0, !PT ;  /* 0x0000000a05097c10 */ /* 0x000fca00087fe4ff */
[----:B--2---:R0:W2:Y:S01]  /*0180*/  LDG.E R0, desc[UR8][R8.64] ;  /* 0x0000000808007981 */ /* 0x0040a2000c1e1900 */
[----:B------:R-:W-:Y:S01]  /*0190*/  IMAD.MOV.U32 R13, RZ, RZ, 0x3e055027 ;  /* 0x3e055027ff0d7424 */ /* 0x000fe200078e00ff */
[----:B------:R-:W-:-:S04]  /*01a0*/  UIADD3 UR7, UP0, UPT, UR5, UR7, URZ ;  /* 0x0000000705077290 */ /* 0x000fc8000ff1e0ff */
[----:B------:R-:W-:Y:S02]  /*01b0*/  UIADD3.X UR4, UPT, UPT, URZ, UR4, URZ, UP0, !UPT ;  /* 0x00000004ff047290 */ /* 0x000fe400087fe4ff */
[----:B------:R-:W-:Y:S01]  /*01c0*/  UISETP.GE.U32.AND UP0, UPT, UR7, UR12, UPT ;  /* 0x0000000c0700728c */ /* 0x000fe2000bf06070 */
[----:B0-----:R-:W-:-:S03]  /*01d0*/  MOV R9, 0x7f800000 ;  /* 0x7f80000000097802 */ /* 0x001fc60000000f00 */
[----:B------:R-:W-:Y:S01]  /*01e0*/  UISETP.GE.AND.EX UP0, UPT, UR4, UR13, UPT, UP0 ;  /* 0x0000000d0400728c */ /* 0x000fe2000bf06300 */
[----:B--2---:R-:W-:-:S04]  /*01f0*/  FSETP.GEU.AND P0, PT, R0, 1.175494350822287508e-38, PT ;  /* 0x008000000000780b */ /* 0x004fc80003f0e000 */
[----:B------:R-:W-:-:S09]  /*0200*/  FSEL R8, RZ, -23, P0 ;  /* 0xc1b80000ff087808 */ /* 0x000fd20000000000 */
[----:B------:R-:W-:-:S05]  /*0210*/  @!P0 FMUL R0, R0, 8388608 ;  /* 0x4b00000000008820 */ /* 0x000fca0000400000 */
[C---:B------:R-:W-:Y:S02]  /*0220*/  IADD3 R10, PT, PT, R0.reuse, -0x3f2aaaab, RZ ;  /* 0xc0d55555000a7810 */ /* 0x040fe40007ffe0ff */
[----:B------:R-:W-:Y:S02]  /*0230*/  ISETP.GT.U32.AND P1, PT, R0, 0x7f7fffff, PT ;  /* 0x7f7fffff0000780c */ /* 0x000fe40003f24070 */
[----:B------:R-:W-:-:S04]  /*0240*/  LOP3.LUT R11, R10, 0xff800000, RZ, 0xc0, !PT ;  /* 0xff8000000a0b7812 */ /* 0x000fc800078ec0ff */
[-C--:B------:R-:W-:Y:S02]  /*0250*/  IADD3 R10, PT, PT, R0, -R11.reuse, RZ ;  /* 0x8000000b000a7210 */ /* 0x080fe40007ffe0ff */
[----:B------:R-:W-:-:S03]  /*0260*/  I2FP.F32.S32 R11, R11 ;  /* 0x0000000b000b7245 */ /* 0x000fc60000201400 */
[----:B------:R-:W-:Y:S02]  /*0270*/  FADD R10, R10, -1 ;  /* 0xbf8000000a0a7421 */ /* 0x000fe40000000000 */
[----:B------:R-:W-:Y:S02]  /*0280*/  FFMA R8, R11, 1.1920928955078125e-07, R8 ;  /* 0x340000000b087823 */ /* 0x000fe40000000008 */
[----:B------:R-:W-:-:S04]  /*0290*/  FFMA R13, R10, -R13, 0.14084610342979431152 ;  /* 0x3e1039f60a0d7423 */ /* 0x000fc8000000080d */
[----:B------:R-:W-:-:S04]  /*02a0*/  FFMA R13, R10, R13, -0.12148627638816833496 ;  /* 0xbdf8cdcc0a0d7423 */ /* 0x000fc8000000000d */
[----:B------:R-:W-:-:S04]  /*02b0*/  FFMA R13, R10, R13, 0.13980610668659210205 ;  /* 0x3e0f29550a0d7423 */ /* 0x000fc8000000000d */
[----:B------:R-:W-:-:S04]  /*02c0*/  FFMA R13, R10, R13, -0.16684235632419586182 ;  /* 0xbe2ad8b90a0d7423 */ /* 0x000fc8000000000d */
[----:B------:R-:W-:-:S04]  /*02d0*/  FFMA R13, R10, R13, 0.20012299716472625732 ;  /* 0x3e4ced0b0a0d7423 */ /* 0x000fc8000000000d */
[----:B------:R-:W-:-:S04]  /*02e0*/  FFMA R13, R10, R13, -0.24999669194221496582 ;  /* 0xbe7fff220a0d7423 */ /* 0x000fc8000000000d */
[----:B------:R-:W-:-:S04]  /*02f0*/  FFMA R13, R10, R13, 0.33333182334899902344 ;  /* 0x3eaaaa780a0d7423 */ /* 0x000fc8000000000d */
[----:B------:R-:W-:-:S04]  /*0300*/  FFMA R13, R10, R13, -0.5 ;  /* 0xbf0000000a0d7423 */ /* 0x000fc8000000000d */
[----:B------:R-:W-:-:S04]  /*0310*/  FMUL R13, R10, R13 ;  /* 0x0000000d0a0d7220 */ /* 0x000fc80000400000 */
[----:B------:R-:W-:-:S04]  /*0320*/  FFMA R13, R10, R13, R10 ;  /* 0x0000000d0a0d7223 */ /* 0x000fc8000000000a */
[----:B------:R-:W-:Y:S01]  /*0330*/  FFMA R13, R8, 0.69314718246459960938, R13 ;  /* 0x3f317218080d7823 */ /* 0x000fe2000000000d */
[----:B------:R-:W-:Y:S01]  /*0340*/  @P1 FFMA R13, R0, R9, +INF ;  /* 0x7f800000000d1423 */ /* 0x000fe20000000009 */
[----:B------:R-:W-:Y:S02]  /*0350*/  IADD3 R8, P0, PT, R6, UR6, RZ ;  /* 0x0000000606087c10 */ /* 0x000fe4000ff1e0ff */
[----:B------:R-:W-:Y:S02]  /*0360*/  FSETP.NEU.AND P1, PT, R0, RZ, PT ;  /* 0x000000ff0000720b */ /* 0x000fe40003f2d000 */
[----:B------:R-:W-:Y:S02]  /*0370*/  IADD3.X R9, PT, PT, R7, UR10, RZ, P0, !PT ;  /* 0x0000000a07097c10 */ /* 0x000fe400087fe4ff */
[----:B------:R-:W-:-:S05]  /*0380*/  FSEL R13, R13, -INF , P1 ;  /* 0xff8000000d0d7808 */ /* 0x000fca0000800000 */
[----:B------:R0:W-:Y:S01]  /*0390*/  STG.E desc[UR8][R8.64], R13 ;  /* 0x0000000d08007986 */ /* 0x0001e2000c101908 */
[----:B------:R-:W-:Y:S05]  /*03a0*/  BRA.U !UP0, `(.L_x_1) ;  /* 0xfffffffd08647547 */ /* 0x000fea000b83ffff */
.L_x_0:
[----:B--2---:R-:W-:-:S04]  /*03b0*/  IADD3 R2, P0, PT, R2, -UR7, RZ ;  /* 0x8000000702027c10 */ /* 0x004fc8000ff1e0ff */
[----:B------:R-:W-:Y:S02]  /*03c0*/  IADD3.X R3, PT, PT, R3, ~UR4, RZ, P0, !PT ;  /* 0x8000000403037c10 */ /* 0x000fe400087fe4ff */
[----:B------:R-:W-:-:S04]  /*03d0*/  ISETP.GE.U32.AND P0, PT, R2, 0x1, PT ;  /* 0x000000010200780c */ /* 0x000fc80003f06070 */
[----:B------:R-:W-:-:S13]  /*03e0*/  ISETP.GE.AND.EX P0, PT, R3, RZ, PT, P0 ;  /* 0x000000ff0300720c */ /* 0x000fda0003f06300 */
[----:B------:R-:W-:Y:S05]  /*03f0*/  @!P0 EXIT ;  /* 0x000000000000894d */ /* 0x000fea0003800000 */
[----:B0-----:R-:W0:Y:S01]  /*0400*/  S2R R9, SR_TID.X ;  /* 0x0000000000097919 */ /* 0x001e220000002100 */
[----:B------:R-:W-:Y:S01]  /*0410*/  BSSY.RECONVERGENT B0, `(.L_x_2) ;  /* 0x000000a000007945 */ /* 0x000fe20003800200 */
[----:B0-----:R-:W-:Y:S01]  /*0420*/  ISETP.GE.AND P0, PT, R9, R2, PT ;  /* 0x000000020900720c */ /* 0x001fe20003f06270 */
[----:B------:R-:W-:-:S12]  /*0430*/  IMAD.MOV.U32 R2, RZ, RZ, 0x3f800000 ;  /* 0x3f800000ff027424 */ /* 0x000fd800078e00ff */
[----:B------:R-:W-:Y:S05]  /*0440*/  @P0 BRA `(.L_x_3) ;  /* 0x0000000000180947 */ /* 0x000fea0003800000 */
[----:B------:R-:W0:Y:S01]  /*0450*/  LDCU.64 UR10, c[0x0][0x380] ;  /* 0x00007000ff0a77ac */ /* 0x000e220008000a00 */
[----:B------:R-:W-:-:S04]  /*0460*/  IADD3 R0, P1, PT, R9, UR7, RZ ;  /* 0x0000000709007c10 */ /* 0x000fc8000ff3e0ff */
[----:B------:R-:W-:Y:S02]  /*0470*/  IADD3.X R3, PT, PT, RZ, UR4, RZ, P1, !PT ;  /* 0x00000004ff037c10 */ /* 0x000fe40008ffe4ff */
[----:B0-----:R-:W-:-:S04]  /*0480*/  LEA R2, P1, R0, UR10, 0x2 ;  /* 0x0000000a00027c11 */ /* 0x001fc8000f8210ff */
[----:B------:R-:W-:-:S05]  /*0490*/  LEA.HI.X R3, R0, UR11, R3, 0x2, P1 ;  /* 0x0000000b00037c11 */ /* 0x000fca00088f1403 */
[----:B------:R0:W5:Y:S04]  /*04a0*/  LDG.E R2, desc[UR8][R2.64] ;  /* 0x0000000802027981 */ /* 0x000168000c1e1900 */
.L_x_3:
[----:B------:R-:W-:Y:S05]  /*04b0*/  BSYNC.RECONVERGENT B0 ;  /* 0x0000000000007941 */ /* 0x000fea0003800200 */
.L_x_2:
[----:B------:R-:W-:Y:S05]  /*04c0*/  @P0 EXIT ;  /* 0x000000000000094d */ /* 0x000fea0003800000 */
[----:B-----5:R-:W-:Y:S01]  /*04d0*/  IMAD.MOV.U32 R7, RZ, RZ, R2 ;  /* 0x000000ffff077224 */ /* 0x020fe200078e0002 */
[----:B------:R-:W1:Y:S01]  /*04e0*/  LDCU.64 UR10, c[0x0][0x388] ;  /* 0x00007100ff0a77ac */ /* 0x000e620008000a00 */
[----:B0-----:R-:W-:Y:S01]  /*04f0*/  IMAD.MOV.U32 R3, RZ, RZ, 0x3e055027 ;  /* 0x3e055027ff037424 */ /* 0x001fe200078e00ff */
[----:B------:R-:W-:Y:S02]  /*0500*/  MOV R4, 0x7f800000 ;  /* 0x7f80000000047802 */ /* 0x000fe40000000f00 */
[----:B------:R-:W-:-:S04]  /*0510*/  FSETP.GEU.AND P0, PT, R7, 1.175494350822287508e-38, PT ;  /* 0x008000000700780b */ /* 0x000fc80003f0e000 */
[----:B------:R-:W-:-:S09]  /*0520*/  FSEL R5, RZ, -23, P0 ;  /* 0xc1b80000ff057808 */ /* 0x000fd20000000000 */
[----:B------:R-:W-:Y:S01]  /*0530*/  @!P0 FMUL R7, R7, 8388608 ;  /* 0x4b00000007078820 */ /* 0x000fe20000400000 */
[----:B------:R-:W-:-:S03]  /*0540*/  IADD3 R9, P0, PT, R9, UR7, RZ ;  /* 0x0000000709097c10 */ /* 0x000fc6000ff1e0ff */
[C---:B------:R-:W-:Y:S01]  /*0550*/  FFMA R4, R7.reuse, R4, +INF ;  /* 0x7f80000007047423 */ /* 0x040fe20000000004 */
[C---:B------:R-:W-:Y:S02]  /*0560*/  IADD3 R0, PT, PT, R7.reuse, -0x3f2aaaab, RZ ;  /* 0xc0d5555507007810 */ /* 0x040fe40007ffe0ff */
[C---:B------:R-:W-:Y:S02]  /*0570*/  ISETP.GT.U32.AND P1, PT, R7.reuse, 0x7f7fffff, PT ;  /* 0x7f7fffff0700780c */ /* 0x040fe40003f24070 */
[----:B------:R-:W-:Y:S02]  /*0580*/  LOP3.LUT R0, R0, 0xff800000, RZ, 0xc0, !PT ;  /* 0xff80000000007812 */ /* 0x000fe400078ec0ff */
[----:B------:R-:W-:Y:S02]  /*0590*/  IADD3.X R6, PT, PT, RZ, UR4, RZ, P0, !PT ;  /* 0x00000004ff067c10 */ /* 0x000fe400087fe4ff */
        /* <DEDUP_REMOVED lines=13> */
[----:B------:R-:W-:Y:S01]  /*0670*/  FFMA R3, R2, R3, R2 ;  /* 0x0000000302037223 */ /* 0x000fe20000000002 */
[----:B-1----:R-:W-:-:S03]  /*0680*/  LEA R2, P0, R9, UR10, 0x2 ;  /* 0x0000000a09027c11 */ /* 0x002fc6000f8010ff */
[----:B------:R-:W-:Y:S01]  /*0690*/  @!P1 FFMA R4, R0, 0.69314718246459960938, R3 ;  /* 0x3f31721800049823 */ /* 0x000fe20000000003 */
[----:B------:R-:W-:Y:S02]  /*06a0*/  FSETP.NEU.AND P1, PT, R7, RZ, PT ;  /* 0x000000ff0700720b */ /* 0x000fe40003f2d000 */
[----:B------:R-:W-:Y:S02]  /*06b0*/  LEA.HI.X R3, R9, UR11, R6, 0x2, P0 ;  /* 0x0000000b09037c11 */ /* 0x000fe400080f1406 */
[----:B------:R-:W-:-:S05]  /*06c0*/  FSEL R5, R4, -INF , P1 ;  /* 0xff80000004057808 */ /* 0x000fca0000800000 */
[----:B------:R-:W-:Y:S01]  /*06d0*/  STG.E desc[UR8][R2.64], R5 ;  /* 0x0000000502007986 */ /* 0x000fe2000c101908 */
[----:B------:R-:W-:Y:S05]  /*06e0*/  EXIT ;  /* 0x000000000000794d */ /* 0x000fea0003800000 */
.L_x_4:
[----:B------:R-:W-:-:S00]  /*06f0*/  BRA `(.L_x_4) ;  /* 0xfffffffc00fc7947 */ /* 0x000fc0000383ffff */
[----:B------:R-:W-:-:S00]  /*0700*/  NOP ;  /* 0x0000000000007918 */ /* 0x000fc00000000000 */
[----:B------:R-:W-:-:S00]  /*0710*/  NOP ;  /* 0x0000000000007918 */ /* 0x000fc00000000000 */
[----:B------:R-:W-:-:S00]  /*0720*/  NOP ;  /* 0x0000000000007918 */ /* 0x000fc00000000000 */
[----:B------:R-:W-:-:S00]  /*0730*/  NOP ;  /* 0x0000000000007918 */ /* 0x000fc00000000000 */
[----:B------:R-:W-:-:S00]  /*0740*/  NOP ;  /* 0x0000000000007918 */ /* 0x000fc00000000000 */
[----:B------:R-:W-:-:S00]  /*0750*/  NOP ;  /* 0x0000000000007918 */ /* 0x000fc00000000000 */
[----:B------:R-:W-:-:S00]  /*0760*/  NOP ;  /* 0x0000000000007918 */ /* 0x000fc00000000000 */
[----:B------:R-:W-:-:S00]  /*0770*/  NOP ;  /* 0x0000000000007918 */ /* 0x000fc00000000000 */
.L_x_19:


//--------------------- .text._Z27VectorizedElementwiseKernelIf10LogFunctorIfELi2EEvPKT_PS2_lliT0_ --------------------------
	.section	.text._Z27VectorizedElementwiseKernelIf10LogFunctorIfELi2EEvPKT_PS2_lliT0_,"ax",@progbits
	.align	128
        .global         _Z27VectorizedElementwiseKernelIf10LogFunctorIfELi2EEvPKT_PS2_lliT0_
        .type           _Z27VectorizedElementwiseKernelIf10LogFunctorIfELi2EEvPKT_PS2_lliT0_,@function
        .size           _Z27VectorizedElementwiseKernelIf10LogFunctorIfELi2EEvPKT_PS2_lliT0_,(.L_x_20 - _Z27VectorizedElementwiseKernelIf10LogFunctorIfELi2EEvPKT_PS2_lliT0_)
        .other          _Z27VectorizedElementwiseKernelIf10LogFunctorIfELi2EEvPKT_PS2_lliT0_,@"STO_CUDA_ENTRY STV_DEFAULT"
_Z27VectorizedElementwiseKernelIf10LogFunctorIfELi2EEvPKT_PS2_lliT0_:
.text._Z27VectorizedElementwiseKernelIf10LogFunctorIfELi2EEvPKT_PS2_lliT0_:
        /* <DEDUP_REMOVED lines=20> */
.L_x_6:
[----:B------:R-:W-:Y:S02]  /*0140*/  USHF.L.U32 UR6, UR7, 0x2, URZ ;  /* 0x0000000207067899 */ /* 0x000fe400080006ff */
[----:B------:R-:W-:-:S04]  /*0150*/  USHF.L.U64.HI UR10, UR7, 0x2, UR4 ;  /* 0x00000002070a7899 */ /* 0x000fc80008010204 */
[----:B------:R-:W-:-:S04]  /*0160*/  IADD3 R14, P0, PT, R4, UR6, RZ ;  /* 0x00000006040e7c10 */ /* 0x000fc8000ff1e0ff */
[----:B------:R-:W-:-:S05]  /*0170*/  IADD3.X R15, PT, PT, R5, UR10, RZ, P0, !PT ;  /* 0x0000000a050f7c10 */ /* 0x000fca00087fe4ff */
[----:B0-2---:R0:W2:Y:S01]  /*0180*/  LDG.E.64 R8, desc[UR8][R14.64] ;  /* 0x000000080e087981 */ /* 0x0050a2000c1e1b00 */
[----:B------:R-:W-:-:S04]  /*0190*/  UIADD3 UR7, UP0, UPT, UR5, UR7, URZ ;  /* 0x0000000705077290 */ /* 0x000fc8000ff1e0ff */
[----:B------:R-:W-:Y:S02]  /*01a0*/  UIADD3.X UR4, UPT, UPT, URZ, UR4, URZ, UP0, !UPT ;  /* 0x00000004ff047290 */ /* 0x000fe400087fe4ff */
[----:B------:R-:W-:Y:S01]  /*01b0*/  UISETP.GE.U32.AND UP0, UPT, UR7, UR12, UPT ;  /* 0x0000000c0700728c */ /* 0x000fe2000bf06070 */
[----:B0-----:R-:W-:-:S03]  /*01c0*/  HFMA2 R15, -RZ, RZ, 1.5048828125, 33.21875 ;  /* 0x3e055027ff0f7431 */ /* 0x001fc600000001ff */
[----:B------:R-:W-:Y:S01]  /*01d0*/  UISETP.GE.AND.EX UP0, UPT, UR4, UR13, UPT, UP0 ;  /* 0x0000000d0400728c */ /* 0x000fe2000bf06300 */
[----:B--2---:R-:W-:Y:S02]  /*01e0*/  FSETP.GEU.AND P0, PT, R8, 1.175494350822287508e-38, PT ;  /* 0x008000000800780b */ /* 0x004fe40003f0e000 */
[----:B------:R-:W-:-:S04]  /*01f0*/  FSETP.GEU.AND P1, PT, R9, 1.175494350822287508e-38, PT ;  /* 0x008000000900780b */ /* 0x000fc80003f2e000 */
[----:B------:R-:W-:-:S07]  /*0200*/  FSEL R16, RZ, -23, P1 ;  /* 0xc1b80000ff107808 */ /* 0x000fce0000800000 */
[----:B------:R-:W-:Y:S02]  /*0210*/  @!P0 FMUL R8, R8, 8388608 ;  /* 0x4b00000008088820 */ /* 0x000fe40000400000 */
[----:B------:R-:W-:-:S03]  /*0220*/  @!P1 FMUL R9, R9, 8388608 ;  /* 0x4b00000009099820 */ /* 0x000fc60000400000 */
[----:B------:R-:W-:Y:S02]  /*0230*/  IADD3 R11, PT, PT, R8, -0x3f2aaaab, RZ ;  /* 0xc0d55555080b7810 */ /* 0x000fe40007ffe0ff */
[----:B------:R-:W-:Y:S02]  /*0240*/  IADD3 R12, PT, PT, R9, -0x3f2aaaab, RZ ;  /* 0xc0d55555090c7810 */ /* 0x000fe40007ffe0ff */
[----:B------:R-:W-:Y:S02]  /*0250*/  LOP3.LUT R11, R11, 0xff800000, RZ, 0xc0, !PT ;  /* 0xff8000000b0b7812 */ /* 0x000fe400078ec0ff */
[----:B------:R-:W-:Y:S02]  /*0260*/  LOP3.LUT R12, R12, 0xff800000, RZ, 0xc0, !PT ;  /* 0xff8000000c0c7812 */ /* 0x000fe400078ec0ff */
[----:B------:R-:W-:Y:S02]  /*0270*/  IADD3 R10, PT, PT, R8, -R11, RZ ;  /* 0x8000000b080a7210 */ /* 0x000fe40007ffe0ff */
[----:B------:R-:W-:-:S02]  /*0280*/  IADD3 R0, PT, PT, R9, -R12, RZ ;  /* 0x8000000c09007210 */ /* 0x000fc40007ffe0ff */
[----:B------:R-:W-:Y:S01]  /*0290*/  ISETP.GT.U32.AND P2, PT, R8, 0x7f7fffff, PT ;  /* 0x7f7fffff0800780c */ /* 0x000fe20003f44070 */
[----:B------:R-:W-:Y:S01]  /*02a0*/  FADD R10, R10, -1 ;  /* 0xbf8000000a0a7421 */ /* 0x000fe20000000000 */
[----:B------:R-:W-:Y:S01]  /*02b0*/  I2FP.F32.S32 R14, R11 ;  /* 0x0000000b000e7245 */ /* 0x000fe20000201400 */
[----:B------:R-:W-:Y:S01]  /*02c0*/  FADD R0, R0, -1 ;  /* 0xbf80000000007421 */ /* 0x000fe20000000000 */
[----:B------:R-:W-:Y:S01]  /*02d0*/  I2FP.F32.S32 R11, R12 ;  /* 0x0000000c000b7245 */ /* 0x000fe20000201400 */
[-C--:B------:R-:W-:Y:S01]  /*02e0*/  FFMA R13, R10, -R15.reuse, 0.14084610342979431152 ;  /* 0x3e1039f60a0d7423 */ /* 0x080fe2000000080f */
[----:B------:R-:W-:Y:S01]  /*02f0*/  MOV R12, 0x7f800000 ;  /* 0x7f800000000c7802 */ /* 0x000fe20000000f00 */
[----:B------:R-:W-:Y:S01]  /*0300*/  FFMA R15, R0, -R15, 0.14084610342979431152 ;  /* 0x3e1039f6000f7423 */ /* 0x000fe2000000080f */
[----:B------:R-:W-:Y:S01]  /*0310*/  FSETP.NEU.AND P1, PT, R8, RZ, PT ;  /* 0x000000ff0800720b */ /* 0x000fe20003f2d000 */
[----:B------:R-:W-:Y:S01]  /*0320*/  FFMA R13, R10, R13, -0.12148627638816833496 ;  /* 0xbdf8cdcc0a0d7423 */ /* 0x000fe2000000000d */
[----:B------:R-:W-:Y:S01]  /*0330*/  FFMA R11, R11, 1.1920928955078125e-07, R16 ;  /* 0x340000000b0b7823 */ /* 0x000fe20000000010 */
[----:B------:R-:W-:-:S02]  /*0340*/  FFMA R15, R0, R15, -0.12148627638816833496 ;  /* 0xbdf8cdcc000f7423 */ /* 0x000fc4000000000f */
[----:B------:R-:W-:Y:S02]  /*0350*/  FFMA R13, R10, R13, 0.13980610668659210205 ;  /* 0x3e0f29550a0d7423 */ /* 0x000fe4000000000d */
[----:B------:R-:W-:Y:S02]  /*0360*/  FFMA R15, R0, R15, 0.13980610668659210205 ;  /* 0x3e0f2955000f7423 */ /* 0x000fe4000000000f */
[----:B------:R-:W-:Y:S02]  /*0370*/  FFMA R13, R10, R13, -0.16684235632419586182 ;  /* 0xbe2ad8b90a0d7423 */ /* 0x000fe4000000000d */
[----:B------:R-:W-:Y:S02]  /*0380*/  FFMA R15, R0, R15, -0.16684235632419586182 ;  /* 0xbe2ad8b9000f7423 */ /* 0x000fe4000000000f */
[----:B------:R-:W-:Y:S02]  /*0390*/  FFMA R13, R10, R13, 0.20012299716472625732 ;  /* 0x3e4ced0b0a0d7423 */ /* 0x000fe4000000000d */
[----:B------:R-:W-:-:S02]  /*03a0*/  FFMA R17, R0, R15, 0.20012299716472625732 ;  /* 0x3e4ced0b00117423 */ /* 0x000fc4000000000f */
[----:B------:R-:W-:Y:S01]  /*03b0*/  FFMA R15, R10, R13, -0.24999669194221496582 ;  /* 0xbe7fff220a0f7423 */ /* 0x000fe2000000000d */
[----:B------:R-:W-:Y:S01]  /*03c0*/  FSEL R13, RZ, -23, P0 ;  /* 0xc1b80000ff0d7808 */ /* 0x000fe20000000000 */
[----:B------:R-:W-:Y:S01]  /*03d0*/  FFMA R17, R0, R17, -0.24999669194221496582 ;  /* 0xbe7fff2200117423 */ /* 0x000fe20000000011 */
[----:B------:R-:W-:Y:S01]  /*03e0*/  ISETP.GT.U32.AND P0, PT, R9, 0x7f7fffff, PT ;  /* 0x7f7fffff0900780c */ /* 0x000fe20003f04070 */
[----:B------:R-:W-:Y:S02]  /*03f0*/  FFMA R15, R10, R15, 0.33333182334899902344 ;  /* 0x3eaaaa780a0f7423 */ /* 0x000fe4000000000f */
[----:B------:R-:W-:Y:S01]  /*0400*/  FFMA R17, R0, R17, 0.33333182334899902344 ;  /* 0x3eaaaa7800117423 */ /* 0x000fe20000000011 */
[----:B------:R-:W-:Y:S01]  /*0410*/  FFMA R13, R14, 1.1920928955078125e-07, R13 ;  /* 0x340000000e0d7823 */ /* 0x000fe2000000000d */
[----:B------:R-:W-:Y:S02]  /*0420*/  FFMA R15, R10, R15, -0.5 ;  /* 0xbf0000000a0f7423 */ /* 0x000fe4000000000f */
[----:B------:R-:W-:-:S02]  /*0430*/  FFMA R17, R0, R17, -0.5 ;  /* 0xbf00000000117423 */ /* 0x000fc40000000011 */
[----:B------:R-:W-:Y:S02]  /*0440*/  FMUL R15, R10, R15 ;  /* 0x0000000f0a0f7220 */ /* 0x000fe40000400000 */
[----:B------:R-:W-:Y:S02]  /*0450*/  FMUL R17, R0, R17 ;  /* 0x0000001100117220 */ /* 0x000fe40000400000 */
[----:B------:R-:W-:Y:S02]  /*0460*/  FFMA R10, R10, R15, R10 ;  /* 0x0000000f0a0a7223 */ /* 0x000fe4000000000a */
[----:B------:R-:W-:Y:S02]  /*0470*/  FFMA R0, R0, R17, R0 ;  /* 0x0000001100007223 */ /* 0x000fe40000000000 */
[----:B------:R-:W-:Y:S01]  /*0480*/  FFMA R10, R13, 0.69314718246459960938, R10 ;  /* 0x3f3172180d0a7823 */ /* 0x000fe2000000000a */
[-C--:B------:R-:W-:Y:S01]  /*0490*/  @P2 FFMA R10, R8, R12.reuse, +INF ;  /* 0x7f800000080a2423 */ /* 0x080fe2000000000c */
[----:B------:R-:W-:Y:S01]  /*04a0*/  FFMA R11, R11, 0.69314718246459960938, R0 ;  /* 0x3f3172180b0b7823 */ /* 0x000fe20000000000 */
[----:B------:R-:W-:Y:S01]  /*04b0*/  @P0 FFMA R11, R9, R12, +INF ;  /* 0x7f800000090b0423 */ /* 0x000fe2000000000c */
[----:B------:R-:W-:-:S02]  /*04c0*/  IADD3 R8, P2, PT, R6, UR6, RZ ;  /* 0x0000000606087c10 */ /* 0x000fc4000ff5e0ff */
[----:B------:R-:W-:Y:S02]  /*04d0*/  FSETP.NEU.AND P0, PT, R9, RZ, PT ;  /* 0x000000ff0900720b */ /* 0x000fe40003f0d000 */
[----:B------:R-:W-:Y:S02]  /*04e0*/  IADD3.X R9, PT, PT, R7, UR10, RZ, P2, !PT ;  /* 0x0000000a07097c10 */ /* 0x000fe400097fe4ff */
[----:B------:R-:W-:Y:S02]  /*04f0*/  FSEL R10, R10, -INF , P1 ;  /* 0xff8000000a0a7808 */ /* 0x000fe40000800000 */
[----:B------:R-:W-:-:S05]  /*0500*/  FSEL R11, R11, -INF , P0 ;  /* 0xff8000000b0b7808 */ /* 0x000fca0000000000 */
[----:B------:R0:W-:Y:S01]  /*0510*/  STG.E.64 desc[UR8][R8.64], R10 ;  /* 0x0000000a08007986 */ /* 0x0001e2000c101b08 */
[----:B------:R-:W-:Y:S05]  /*0520*/  BRA.U !UP0, `(.L_x_6) ;  /* 0xfffffffd08047547 */ /* 0x000fea000b83ffff */
.L_x_5:
[----:B--2---:R-:W-:-:S04]  /*0530*/  IADD3 R7, P0, PT, R2, -UR7, RZ ;  /* 0x8000000702077c10 */ /* 0x004fc8000ff1e0ff */
[----:B------:R-:W-:Y:S02]  /*0540*/  IADD3.X R3, PT, PT, R3, ~UR4, RZ, P0, !PT ;  /* 0x8000000403037c10 */ /* 0x000fe400087fe4ff */
[----:B------:R-:W-:-:S04]  /*0550*/  ISETP.GE.U32.AND P0, PT, R7, 0x1, PT ;  /* 0x000000010700780c */ /* 0x000fc80003f06070 */
[----:B------:R-:W-:-:S13]  /*0560*/  ISETP.GE.AND.EX P0, PT, R3, RZ, PT, P0 ;  /* 0x000000ff0300720c */ /* 0x000fda0003f06300 */
[----:B------:R-:W-:Y:S05]  /*0570*/  @!P0 EXIT ;  /* 0x000000000000894d */ /* 0x000fea0003800000 */
[----:B------:R-:W1:Y:S01]  /*0580*/  S2R R2, SR_TID.X ;  /* 0x0000000000027919 */ /* 0x000e620000002100 */
[----:B------:R-:W2:Y:S01]  /*0590*/  LDCU.64 UR10, c[0x0][0x380] ;  /* 0x00007000ff0a77ac */ /* 0x000ea20008000a00 */
[----:B------:R-:W-:Y:S02]  /*05a0*/  MOV R6, 0x3f800000 ;  /* 0x3f80000000067802 */ /* 0x000fe40000000f00 */
[----:B-1----:R-:W-:-:S04]  /*05b0*/  SHF.L.U32 R2, R2, 0x1, RZ ;  /* 0x0000000102027819 */ /* 0x002fc800000006ff */
[C---:B------:R-:W-:Y:S02]  /*05c0*/  IADD3 R3, P0, PT, R2.reuse, UR7, RZ ;  /* 0x0000000702037c10 */ /* 0x040fe4000ff1e0ff */
[----:B------:R-:W-:Y:S02]  /*05d0*/  IADD3 R0, PT, PT, R2, 0x1, RZ ;  /* 0x0000000102007810 */ /* 0x000fe40007ffe0ff */
[----:B------:R-:W-:Y:S01]  /*05e0*/  IADD3.X R4, PT, PT, RZ, UR4, RZ, P0, !PT ;  /* 0x00000004ff047c10 */ /* 0x000fe200087fe4ff */
[----:B------:R-:W1:Y:S01]  /*05f0*/  LDCU.64 UR4, c[0x0][0x388] ;  /* 0x00007100ff0477ac */ /* 0x000e620008000a00 */
[C---:B0-----:R-:W-:Y:S02]  /*0600*/  SHF.L.U32 R8, R3.reuse, 0x2, RZ ;  /* 0x0000000203087819 */ /* 0x041fe400000006ff */
[----:B------:R-:W-:Y:S02]  /*0610*/  SHF.L.U64.HI R3, R3, 0x2, R4 ;  /* 0x0000000203037819 */ /* 0x000fe40000010204 */
[----:B--2---:R-:W-:-:S02]  /*0620*/  IADD3 R4, P1, PT, R8, UR10, RZ ;  /* 0x0000000a08047c10 */ /* 0x004fc4000ff3e0ff */
[-C--:B------:R-:W-:Y:S01]  /*0630*/  ISETP.GE.AND P0, PT, R0, R7.reuse, PT ;  /* 0x000000070000720c */ /* 0x080fe20003f06270 */
[----:B------:R-:W-:Y:S01]  /*0640*/  HFMA2 R0, -RZ, RZ, 1.875, 0 ;  /* 0x3f800000ff007431 */ /* 0x000fe200000001ff */
[----:B------:R-:W-:Y:S02]  /*0650*/  IADD3.X R5, PT, PT, R3, UR11, RZ, P1, !PT ;  /* 0x0000000b03057c10 */ /* 0x000fe40008ffe4ff */
[----:B------:R-:W-:-:S09]  /*0660*/  ISETP.GE.AND P1, PT, R2, R7, PT ;  /* 0x000000070200720c */ /* 0x000fd20003f26270 */
[----:B------:R0:W5:Y:S04]  /*0670*/  @!P0 LDG.E R0, desc[UR8][R4.64+0x4] ;  /* 0x0000040804008981 */ /* 0x000168000c1e1900 */
[----:B------:R0:W5:Y:S01]  /*0680*/  @!P1 LDG.E R6, desc[UR8][R4.64] ;  /* 0x0000000804069981 */ /* 0x000162000c1e1900 */
[----:B-1----:R-:W-:Y:S01]  /*0690*/  IADD3 R2, P2, PT, R8, UR4, RZ ;  /* 0x0000000408027c10 */ /* 0x002fe2000ff5e0ff */
[----:B------:R-:W-:Y:S03]  /*06a0*/  BSSY.RECONVERGENT B0, `(.L_x_7) ;  /* 0x000001f000007945 */ /* 0x000fe60003800200 */
[----:B------:R-:W-:Y:S01]  /*06b0*/  IADD3.X R3, PT, PT, R3, UR5, RZ, P2, !PT ;  /* 0x0000000503037c10 */ /* 0x000fe200097fe4ff */
[----:B------:R-:W-:Y:S08]  /*06c0*/  @P1 BRA `(.L_x_8) ;  /* 0x0000000000701947 */ /* 0x000ff00003800000 */
[----:B-----5:R-:W-:Y:S02]  /*06d0*/  MOV R9, R6 ;  /* 0x0000000600097202 */ /* 0x020fe40000000f00 */
[----:B------:R-:W-:Y:S02]  /*06e0*/  MOV R6, 0x3e055027 ;  /* 0x3e05502700067802 */ /* 0x000fe40000000f00 */
[----:B------:R-:W-:Y:S02]  /*06f0*/  FSETP.GEU.AND P2, PT, R9, 1.175494350822287508e-38, PT ;  /* 0x008000000900780b */ /* 0x000fe40003f4e000 */
[----:B------:R-:W-:Y:S02]  /*0700*/  MOV R8, 0x7f800000 ;  /* 0x7f80000000087802 */ /* 0x000fe40000000f00 */
[----:B------:R-:W-:-:S09]  /*0710*/  FSEL R7, RZ, -23, P2 ;  /* 0xc1b80000ff077808 */ /* 0x000fd20001000000 */
[----:B------:R-:W-:-:S05]  /*0720*/  @!P2 FMUL R9, R9, 8388608 ;  /* 0x4b0000000909a820 */ /* 0x000fca0000400000 */
[C---:B0-----:R-:W-:Y:S02]  /*0730*/  IADD3 R4, PT, PT, R9.reuse, -0x3f2aaaab, RZ ;  /* 0xc0d5555509047810 */ /* 0x041fe40007ffe0ff */
[----:B------:R-:W-:Y:S02]  /*0740*/  ISETP.GT.U32.AND P1, PT, R9, 0x7f7fffff, PT ;  /* 0x7f7fffff0900780c */ /* 0x000fe40003f24070 */
[----:B------:R-:W-:-:S04]  /*0750*/  LOP3.LUT R4, R4, 0xff800000, RZ, 0xc0, !PT ;  /* 0xff80000004047812 */ /* 0x000fc800078ec0ff */
[-C--:B------:R-:W-:Y:S02]  /*0760*/  IADD3 R5, PT, PT, R9, -R4.reuse, RZ ;  /* 0x8000000409057210 */ /* 0x080fe40007ffe0ff */
[----:B------:R-:W-:-:S03]  /*0770*/  I2FP.F32.S32 R4, R4 ;  /* 0x0000000400047245 */ /* 0x000fc60000201400 */
[----:B------:R-:W-:Y:S02]  /*0780*/  FADD R5, R5, -1 ;  /* 0xbf80000005057421 */ /* 0x000fe40000000000 */
[----:B------:R-:W-:Y:S01]  /*0790*/  FFMA R7, R4, 1.1920928955078125e-07, R7 ;  /* 0x3400000004077823 */ /* 0x000fe20000000007 */
[----:B------:R-:W-:Y:S01]  /*07a0*/  FFMA R4, R9, R8, +INF ;  /* 0x7f80000009047423 */ /* 0x000fe20000000008 */
        /* <DEDUP_REMOVED lines=10> */
[----:B------:R-:W-:Y:S01]  /*0850*/  @!P1 FFMA R4, R7, 0.69314718246459960938, R6 ;  /* 0x3f31721807049823 */ /* 0x000fe20000000006 */
[----:B------:R-:W-:-:S04]  /*0860*/  FSETP.NEU.AND P1, PT, R9, RZ, PT ;  /* 0x000000ff0900720b */ /* 0x000fc80003f2d000 */
[----:B------:R-:W-:-:S05]  /*0870*/  FSEL R5, R4, -INF , P1 ;  /* 0xff80000004057808 */ /* 0x000fca0000800000 */
[----:B------:R1:W-:Y:S04]  /*0880*/  STG.E desc[UR8][R2.64], R5 ;  /* 0x0000000502007986 */ /* 0x0003e8000c101908 */
.L_x_8:
[----:B------:R-:W-:Y:S05]  /*0890*/  BSYNC.RECONVERGENT B0 ;  /* 0x0000000000007941 */ /* 0x000fea0003800200 */
.L_x_7:
[----:B------:R-:W-:Y:S05]  /*08a0*/  @P0 EXIT ;  /* 0x000000000000094d */ /* 0x000fea0003800000 */
[----:B-----5:R-:W-:Y:S01]  /*08b0*/  FSETP.GEU.AND P1, PT, R0, 1.175494350822287508e-38, PT ;  /* 0x008000000000780b */ /* 0x020fe20003f2e000 */
[----:B------:R-:W-:Y:S01]  /*08c0*/  HFMA2 R7, -RZ, RZ, 1.5048828125, 33.21875 ;  /* 0x3e055027ff077431 */ /* 0x000fe200000001ff */
[----:B------:R-:W-:Y:S02]  /*08d0*/  MOV R9, 0x7f800000 ;  /* 0x7f80000000097802 */ /* 0x000fe40000000f00 */
[----:B------:R-:W-:-:S09]  /*08e0*/  FSEL R6, RZ, -23, P1 ;  /* 0xc1b80000ff067808 */ /* 0x000fd20000800000 */
[----:B------:R-:W-:-:S05]  /*08f0*/  @!P1 FMUL R0, R0, 8388608 ;  /* 0x4b00000000009820 */ /* 0x000fca0000400000 */
[C---:B0-----:R-:W-:Y:S02]  /*0900*/  IADD3 R4, PT, PT, R0.reuse, -0x3f2aaaab, RZ ;  /* 0xc0d5555500047810 */ /* 0x041fe40007ffe0ff */
[----:B------:R-:W-:Y:S02]  /*0910*/  ISETP.GT.U32.AND P0, PT, R0, 0x7f7fffff, PT ;  /* 0x7f7fffff0000780c */ /* 0x000fe40003f04070 */
[----:B-1----:R-:W-:-:S04]  /*0920*/  LOP3.LUT R5, R4, 0xff800000, RZ, 0xc0, !PT ;  /* 0xff80000004057812 */ /* 0x002fc800078ec0ff */
        /* <DEDUP_REMOVED lines=14> */
[----:B------:R-:W-:-:S03]  /*0a10*/  FFMA R4, R0, R9, +INF ;  /* 0x7f80000000047423 */ /* 0x000fc60000000009 */
[----:B------:R-:W-:Y:S01]  /*0a20*/  @!P0 FFMA R4, R6, 0.69314718246459960938, R7 ;  /* 0x3f31721806048823 */ /* 0x000fe20000000007 */
[----:B------:R-:W-:-:S04]  /*0a30*/  FSETP.NEU.AND P0, PT, R0, RZ, PT ;  /* 0x000000ff0000720b */ /* 0x000fc80003f0d000 */
[----:B------:R-:W-:-:S05]  /*0a40*/  FSEL R5, R4, -INF , P0 ;  /* 0xff80000004057808 */ /* 0x000fca0000000000 */
[----:B------:R-:W-:Y:S01]  /*0a50*/  STG.E desc[UR8][R2.64+0x4], R5 ;  /* 0x0000040502007986 */ /* 0x000fe2000c101908 */
[----:B------:R-:W-:Y:S05]  /*0a60*/  EXIT ;  /* 0x000000000000794d */ /* 0x000fea0003800000 */
.L_x_9:
        /* <DEDUP_REMOVED lines=9> */
.L_x_20:


//--------------------- .text._Z27VectorizedElementwiseKernelIf10LogFunctorIfELi4EEvPKT_PS2_lliT0_ --------------------------
	.section	.text._Z27VectorizedElementwiseKernelIf10LogFunctorIfELi4EEvPKT_PS2_lliT0_,"ax",@progbits
	.align	128
        .global         _Z27VectorizedElementwiseKernelIf10LogFunctorIfELi4EEvPKT_PS2_lliT0_
        .type           _Z27VectorizedElementwiseKernelIf10LogFunctorIfELi4EEvPKT_PS2_lliT0_,@function
        .size           _Z27VectorizedElementwiseKernelIf10LogFunctorIfELi4EEvPKT_PS2_lliT0_,(.L_x_21 - _Z27VectorizedElementwiseKernelIf10LogFunctorIfELi4EEvPKT_PS2_lliT0_)
        .other          _Z27VectorizedElementwiseKernelIf10LogFunctorIfELi4EEvPKT_PS2_lliT0_,@"STO_CUDA_ENTRY STV_DEFAULT"
_Z27VectorizedElementwiseKernelIf10LogFunctorIfELi4EEvPKT_PS2_lliT0_:
.text._Z27VectorizedElementwiseKernelIf10LogFunctorIfELi4EEvPKT_PS2_lliT0_:
        /* <DEDUP_REMOVED lines=20> */
.L_x_11:
[----:B------:R-:W-:Y:S02]  /*0140*/  USHF.L.U32 UR6, UR7, 0x2, URZ ;  /* 0x0000000207067899 */ /* 0x000fe400080006ff */
[----:B------:R-:W-:-:S04]  /*0150*/  USHF.L.U64.HI UR10, UR7, 0x2, UR4 ;  /* 0x00000002070a7899 */ /* 0x000fc80008010204 */
[----:B0-----:R-:W-:-:S04]  /*0160*/  IADD3 R12, P0, PT, R8, UR6, RZ ;  /* 0x00000006080c7c10 */ /* 0x001fc8000ff1e0ff */
[----:B------:R-:W-:-:S05]  /*0170*/  IADD3.X R13, PT, PT, R9, UR10, RZ, P0, !PT ;  /* 0x0000000a090d7c10 */ /* 0x000fca00087fe4ff */
[----:B--2---:R-:W2:Y:S01]  /*0180*/  LDG.E.128 R4, desc[UR8][R12.64] ;  /* 0x000000080c047981 */ /* 0x004ea2000c1e1d00 */
[----:B------:R-:W-:-:S04]  /*0190*/  UIADD3 UR7, UP0, UPT, UR5, UR7, URZ ;  /* 0x0000000705077290 */ /* 0x000fc8000ff1e0ff */
[----:B------:R-:W-:Y:S02]  /*01a0*/  UIADD3.X UR4, UPT, UPT, URZ, UR4, URZ, UP0, !UPT ;  /* 0x00000004ff047290 */ /* 0x000fe400087fe4ff */
[----:B------:R-:W-:-:S04]  /*01b0*/  UISETP.GE.U32.AND UP0, UPT, UR7, UR12, UPT ;  /* 0x0000000c0700728c */ /* 0x000fc8000bf06070 */
[----:B------:R-:W-:Y:S01]  /*01c0*/  UISETP.GE.AND.EX UP0, UPT, UR4, UR13, UPT, UP0 ;  /* 0x0000000d0400728c */ /* 0x000fe2000bf06300 */
[----:B--2---:R-:W-:Y:S02]  /*01d0*/  FSETP.GEU.AND P0, PT, R4, 1.175494350822287508e-38, PT ;  /* 0x008000000400780b */ /* 0x004fe40003f0e000 */
[----:B------:R-:W-:Y:S02]  /*01e0*/  FSETP.GEU.AND P1, PT, R5, 1.175494350822287508e-38, PT ;  /* 0x008000000500780b */ /* 0x000fe40003f2e000 */
[----:B------:R-:W-:Y:S02]  /*01f0*/  FSETP.GEU.AND P2, PT, R6, 1.175494350822287508e-38, PT ;  /* 0x008000000600780b */ /* 0x000fe40003f4e000 */
[----:B------:R-:W-:Y:S02]  /*0200*/  FSETP.GEU.AND P3, PT, R7, 1.175494350822287508e-38, PT ;  /* 0x008000000700780b */ /* 0x000fe40003f6e000 */
[----:B------:R-:W-:Y:S02]  /*0210*/  FSEL R0, RZ, -23, P0 ;  /* 0xc1b80000ff007808 */ /* 0x000fe40000000000 */
[----:B------:R-:W-:-:S02]  /*0220*/  FSEL R18, RZ, -23, P2 ;  /* 0xc1b80000ff127808 */ /* 0x000fc40001000000 */
[----:B------:R-:W-:Y:S01]  /*0230*/  FSEL R20, RZ, -23, P3 ;  /* 0xc1b80000ff147808 */ /* 0x000fe20001800000 */
[----:B------:R-:W-:Y:S02]  /*0240*/  @!P0 FMUL R4, R4, 8388608 ;  /* 0x4b00000004048820 */ /* 0x000fe40000400000 */
[----:B------:R-:W-:Y:S02]  /*0250*/  @!P1 FMUL R5, R5, 8388608 ;  /* 0x4b00000005059820 */ /* 0x000fe40000400000 */
[----:B------:R-:W-:Y:S01]  /*0260*/  @!P2 FMUL R6, R6, 8388608 ;  /* 0x4b0000000606a820 */ /* 0x000fe20000400000 */
[----:B------:R-:W-:Y:S01]  /*0270*/  IADD3 R14, PT, PT, R4, -0x3f2aaaab, RZ ;  /* 0xc0d55555040e7810 */ /* 0x000fe20007ffe0ff */
[----:B------:R-:W-:Y:S01]  /*0280*/  @!P3 FMUL R7, R7, 8388608 ;  /* 0x4b0000000707b820 */ /* 0x000fe20000400000 */
[----:B------:R-:W-:Y:S02]  /*0290*/  IADD3 R16, PT, PT, R5, -0x3f2aaaab, RZ ;  /* 0xc0d5555505107810 */ /* 0x000fe40007ffe0ff */
[----:B------:R-:W-:-:S02]  /*02a0*/  LOP3.LUT R13, R14, 0xff800000, RZ, 0xc0, !PT ;  /* 0xff8000000e0d7812 */ /* 0x000fc400078ec0ff */
[----:B------:R-:W-:Y:S02]  /*02b0*/  LOP3.LUT R16, R16, 0xff800000, RZ, 0xc0, !PT ;  /* 0xff80000010107812 */ /* 0x000fe400078ec0ff */
[----:B------:R-:W-:Y:S02]  /*02c0*/  I2FP.F32.S32 R17, R13 ;  /* 0x0000000d00117245 */ /* 0x000fe40000201400 */
[----:B------:R-:W-:Y:S02]  /*02d0*/  IADD3 R15, PT, PT, R6, -0x3f2aaaab, RZ ;  /* 0xc0d55555060f7810 */ /* 0x000fe40007ffe0ff */
[----:B------:R-:W-:Y:S01]  /*02e0*/  FSEL R14, RZ, -23, P1 ;  /* 0xc1b80000ff0e7808 */ /* 0x000fe20000800000 */
[----:B------:R-:W-:Y:S01]  /*02f0*/  FFMA R12, R17, 1.1920928955078125e-07, R0 ;  /* 0x34000000110c7823 */ /* 0x000fe20000000000 */
[----:B------:R-:W-:Y:S02]  /*0300*/  I2FP.F32.S32 R19, R16 ;  /* 0x0000001000137245 */ /* 0x000fe40000201400 */
[----:B------:R-:W-:-:S02]  /*0310*/  LOP3.LUT R15, R15, 0xff800000, RZ, 0xc0, !PT ;  /* 0xff8000000f0f7812 */ /* 0x000fc400078ec0ff */
[----:B------:R-:W-:Y:S01]  /*0320*/  IADD3 R17, PT, PT, R7, -0x3f2aaaab, RZ ;  /* 0xc0d5555507117810 */ /* 0x000fe20007ffe0ff */
[----:B------:R-:W-:Y:S01]  /*0330*/  FFMA R0, R19, 1.1920928955078125e-07, R14 ;  /* 0x3400000013007823 */ /* 0x000fe2000000000e */
[----:B------:R-:W-:Y:S01]  /*0340*/  HFMA2 R19, -RZ, RZ, 1.5048828125, 33.21875 ;  /* 0x3e055027ff137431 */ /* 0x000fe200000001ff */
[----:B------:R-:W-:Y:S02]  /*0350*/  IADD3 R14, PT, PT, R4, -R13, RZ ;  /* 0x8000000d040e7210 */ /* 0x000fe40007ffe0ff */
[----:B------:R-:W-:Y:S02]  /*0360*/  I2FP.F32.S32 R21, R15 ;  /* 0x0000000f00157245 */ /* 0x000fe40000201400 */
[----:B------:R-:W-:Y:S01]  /*0370*/  LOP3.LUT R22, R17, 0xff800000, RZ, 0xc0, !PT ;  /* 0xff80000011167812 */ /* 0x000fe200078ec0ff */
[----:B------:R-:W-:Y:S01]  /*0380*/  FADD R14, R14, -1 ;  /* 0xbf8000000e0e7421 */ /* 0x000fe20000000000 */
[----:B------:R-:W-:Y:S01]  /*0390*/  IADD3 R16, PT, PT, R5, -R16, RZ ;  /* 0x8000001005107210 */ /* 0x000fe20007ffe0ff */
[----:B------:R-:W-:Y:S01]  /*03a0*/  FFMA R13, R21, 1.1920928955078125e-07, R18 ;  /* 0x34000000150d7823 */ /* 0x000fe20000000012 */
[-C--:B------:R-:W-:Y:S01]  /*03b0*/  I2FP.F32.S32 R21, R22.reuse ;  /* 0x0000001600157245 */ /* 0x080fe20000201400 */
[----:B------:R-:W-:Y:S01]  /*03c0*/  FFMA R17, R14, -R19, 0.14084610342979431152 ;  /* 0x3e1039f60e117423 */ /* 0x000fe20000000813 */
[----:B------:R-:W-:Y:S01]  /*03d0*/  IADD3 R18, PT, PT, R6, -R15, RZ ;  /* 0x8000000f06127210 */ /* 0x000fe20007ffe0ff */
[----:B------:R-:W-:Y:S01]  /*03e0*/  FADD R16, R16, -1 ;  /* 0xbf80000010107421 */ /* 0x000fe20000000000 */
[----:B------:R-:W-:Y:S01]  /*03f0*/  IADD3 R22, PT, PT, R7, -R22, RZ ;  /* 0x8000001607167210 */ /* 0x000fe20007ffe0ff */
[----:B------:R-:W-:Y:S01]  /*0400*/  FFMA R15, R21, 1.1920928955078125e-07, R20 ;  /* 0x34000000150f7823 */ /* 0x000fe20000000014 */
[----:B------:R-:W-:Y:S01]  /*0410*/  FFMA R21, R14, R17, -0.12148627638816833496 ;  /* 0xbdf8cdcc0e157423 */ /* 0x000fe20000000011 */
[----:B------:R-:W-:Y:S01]  /*0420*/  FADD R18, R18, -1 ;  /* 0xbf80000012127421 */ /* 0x000fe20000000000 */
[----:B------:R-:W-:Y:S01]  /*0430*/  FFMA R23, R16, -R19, 0.14084610342979431152 ;  /* 0x3e1039f610177423 */ /* 0x000fe20000000813 */
[----:B------:R-:W-:Y:S01]  /*0440*/  FADD R17, R22, -1 ;  /* 0xbf80000016117421 */ /* 0x000fe20000000000 */
[----:B------:R-:W-:Y:S01]  /*0450*/  FFMA R21, R14, R21, 0.13980610668659210205 ;  /* 0x3e0f29550e157423 */ /* 0x000fe20000000015 */
[----:B------:R-:W-:Y:S01]  /*0460*/  FFMA R25, R18, -R19, 0.14084610342979431152 ;  /* 0x3e1039f612197423 */ /* 0x000fe20000000813 */
[----:B------:R-:W-:Y:S01]  /*0470*/  FFMA R23, R16, R23, -0.12148627638816833496 ;  /* 0xbdf8cdcc10177423 */ /* 0x000fe20000000017 */
[C---:B------:R-:W-:Y:S01]  /*0480*/  FFMA R20, R17.reuse, -R19, 0.14084610342979431152 ;  /* 0x3e1039f611147423 */ /* 0x040fe20000000813 */
[----:B------:R-:W-:Y:S01]  /*0490*/  FFMA R21, R14, R21, -0.16684235632419586182 ;  /* 0xbe2ad8b90e157423 */ /* 0x000fe20000000015 */
[----:B------:R-:W-:Y:S01]  /*04a0*/  FFMA R25, R18, R25, -0.12148627638816833496 ;  /* 0xbdf8cdcc12197423 */ /* 0x000fe20000000019 */
[----:B------:R-:W-:Y:S01]  /*04b0*/  FFMA R23, R16, R23, 0.13980610668659210205 ;  /* 0x3e0f295510177423 */ /* 0x000fe20000000017 */
[C---:B------:R-:W-:Y:S01]  /*04c0*/  FFMA R20, R17.reuse, R20, -0.12148627638816833496 ;  /* 0xbdf8cdcc11147423 */ /* 0x040fe20000000014 */
[----:B------:R-:W-:Y:S01]  /*04d0*/  FFMA R21, R14, R21, 0.20012299716472625732 ;  /* 0x3e4ced0b0e157423 */ /* 0x000fe20000000015 */
[----:B------:R-:W-:Y:S01]  /*04e0*/  FFMA R25, R18, R25, 0.13980610668659210205 ;  /* 0x3e0f295512197423 */ /* 0x000fe20000000019 */
[----:B------:R-:W-:Y:S01]  /*04f0*/  FFMA R23, R16, R23, -0.16684235632419586182 ;  /* 0xbe2ad8b910177423 */ /* 0x000fe20000000017 */
[C---:B------:R-:W-:Y:S01]  /*0500*/  FFMA R20, R17.reuse, R20, 0.13980610668659210205 ;  /* 0x3e0f295511147423 */ /* 0x040fe20000000014 */
[----:B------:R-:W-:Y:S01]  /*0510*/  FFMA R21, R14, R21, -0.24999669194221496582 ;  /* 0xbe7fff220e157423 */ /* 0x000fe20000000015 */
[----:B------:R-:W-:Y:S01]  /*0520*/  FFMA R25, R18, R25, -0.16684235632419586182 ;  /* 0xbe2ad8b912197423 */ /* 0x000fe20000000019 */
[----:B------:R-:W-:Y:S01]  /*0530*/  FFMA R23, R16, R23, 0.20012299716472625732 ;  /* 0x3e4ced0b10177423 */ /* 0x000fe20000000017 */
[C---:B------:R-:W-:Y:S01]  /*0540*/  FFMA R20, R17.reuse, R20, -0.16684235632419586182 ;  /* 0xbe2ad8b911147423 */ /* 0x040fe20000000014 */
[----:B------:R-:W-:Y:S01]  /*0550*/  FFMA R21, R14, R21, 0.33333182334899902344 ;  /* 0x3eaaaa780e157423 */ /* 0x000fe20000000015 */
[----:B------:R-:W-:Y:S01]  /*0560*/  FFMA R25, R18, R25, 0.20012299716472625732 ;  /* 0x3e4ced0b12197423 */ /* 0x000fe20000000019 */
[----:B------:R-:W-:Y:S01]  /*0570*/  FFMA R23, R16, R23, -0.24999669194221496582 ;  /* 0xbe7fff2210177423 */ /* 0x000fe20000000017 */
[C---:B------:R-:W-:Y:S01]  /*0580*/  FFMA R20, R17.reuse, R20, 0.20012299716472625732 ;  /* 0x3e4ced0b11147423 */ /* 0x040fe20000000014 */
[----:B------:R-:W-:Y:S01]  /*0590*/  FFMA R21, R14, R21, -0.5 ;  /* 0xbf0000000e157423 */ /* 0x000fe20000000015 */
[----:B------:R-:W-:Y:S01]  /*05a0*/  FFMA R25, R18, R25, -0.24999669194221496582 ;  /* 0xbe7fff2212197423 */ /* 0x000fe20000000019 */
[----:B------:R-:W-:Y:S01]  /*05b0*/  FFMA R23, R16, R23, 0.33333182334899902344 ;  /* 0x3eaaaa7810177423 */ /* 0x000fe20000000017 */
[C---:B------:R-:W-:Y:S01]  /*05c0*/  FFMA R20, R17.reuse, R20, -0.24999669194221496582 ;  /* 0xbe7fff2211147423 */ /* 0x040fe20000000014 */
[----:B------:R-:W-:Y:S01]  /*05d0*/  ISETP.GT.U32.AND P3, PT, R4, 0x7f7fffff, PT ;  /* 0x7f7fffff0400780c */ /* 0x000fe20003f64070 */
[----:B------:R-:W-:Y:S01]  /*05e0*/  FFMA R25, R18, R25, 0.33333182334899902344 ;  /* 0x3eaaaa7812197423 */ /* 0x000fe20000000019 */
[----:B------:R-:W-:Y:S01]  /*05f0*/  FFMA R23, R16, R23, -0.5 ;  /* 0xbf00000010177423 */ /* 0x000fe20000000017 */
[----:B------:R-:W-:Y:S01]  /*0600*/  FFMA R20, R17, R20, 0.33333182334899902344 ;  /* 0x3eaaaa7811147423 */ /* 0x000fe20000000014 */
[----:B------:R-:W-:Y:S01]  /*0610*/  ISETP.GT.U32.AND P4, PT, R5, 0x7f7fffff, PT ;  /* 0x7f7fffff0500780c */ /* 0x000fe20003f84070 */
[----:B------:R-:W-:Y:S01]  /*0620*/  FFMA R25, R18, R25, -0.5 ;  /* 0xbf00000012197423 */ /* 0x000fe20000000019 */
[----:B------:R-:W-:Y:S01]  /*0630*/  ISETP.GT.U32.AND P0, PT, R6, 0x7f7fffff, PT ;  /* 0x7f7fffff0600780c */ /* 0x000fe20003f04070 */
[----:B------:R-:W-:Y:S01]  /*0640*/  FFMA R20, R17, R20, -0.5 ;  /* 0xbf00000011147423 */ /* 0x000fe20000000014 */
[----:B------:R-:W-:Y:S01]  /*0650*/  ISETP.GT.U32.AND P1, PT, R7, 0x7f7fffff, PT ;  /* 0x7f7fffff0700780c */ /* 0x000fe20003f24070 */
[----:B------:R-:W-:Y:S01]  /*0660*/  FMUL R21, R14, R21 ;  /* 0x000000150e157220 */ /* 0x000fe20000400000 */
[----:B------:R-:W-:Y:S01]  /*0670*/  FMUL R23, R16, R23 ;  /* 0x0000001710177220 */ /* 0x000fe20000400000 */
[----:B------:R-:W-:Y:S01]  /*0680*/  FMUL R25, R18, R25 ;  /* 0x0000001912197220 */ /* 0x000fe20000400000 */
[C---:B------:R-:W-:Y:S01]  /*0690*/  FMUL R20, R17.reuse, R20 ;  /* 0x0000001411147220 */ /* 0x040fe20000400000 */
[----:B------:R-:W-:Y:S01]  /*06a0*/  FFMA R21, R14, R21, R14 ;  /* 0x000000150e157223 */ /* 0x000fe2000000000e */
[----:B------:R-:W-:Y:S01]  /*06b0*/  FFMA R23, R16, R23, R16 ;  /* 0x0000001710177223 */ /* 0x000fe20000000010 */
[----:B------:R-:W-:Y:S01]  /*06c0*/  FFMA R18, R18, R25, R18 ;  /* 0x0000001912127223 */ /* 0x000fe20000000012 */
[----:B------:R-:W-:Y:S01]  /*06d0*/  FFMA R20, R17, R20, R17 ;  /* 0x0000001411147223 */ /* 0x000fe20000000011 */
[----:B------:R-:W-:Y:S01]  /*06e0*/  MOV R14, 0x7f800000 ;  /* 0x7f800000000e7802 */ /* 0x000fe20000000f00 */
[----:B------:R-:W-:Y:S01]  /*06f0*/  FFMA R21, R12, 0.69314718246459960938, R21 ;  /* 0x3f3172180c157823 */ /* 0x000fe20000000015 */
[----:B------:R-:W-:Y:S01]  /*0700*/  FFMA R0, R0, 0.69314718246459960938, R23 ;  /* 0x3f31721800007823 */ /* 0x000fe20000000017 */
[----:B------:R-:W-:Y:S01]  /*0710*/  FFMA R18, R13, 0.69314718246459960938, R18 ;  /* 0x3f3172180d127823 */ /* 0x000fe20000000012 */
[----:B------:R-:W-:Y:S01]  /*0720*/  FFMA R15, R15, 0.69314718246459960938, R20 ;  /* 0x3f3172180f0f7823 */ /* 0x000fe20000000014 */
[-C--:B------:R-:W-:Y:S01]  /*0730*/  @P3 FFMA R21, R4, R14.reuse, +INF ;  /* 0x7f80000004153423 */ /* 0x080fe2000000000e */
[-C--:B------:R-:W-:Y:S01]  /*0740*/  @P4 FFMA R0, R5, R14.reuse, +INF ;  /* 0x7f80000005004423 */ /* 0x080fe2000000000e */
[-C--:B------:R-:W-:Y:S01]  /*0750*/  @P0 FFMA R18, R6, R14.reuse, +INF ;  /* 0x7f80000006120423 */ /* 0x080fe2000000000e */
[----:B------:R-:W-:Y:S01]  /*0760*/  @P1 FFMA R15, R7, R14, +INF ;  /* 0x7f800000070f1423 */ /* 0x000fe2000000000e */
[----:B------:R-:W-:-:S02]  /*0770*/  FSETP.NEU.AND P2, PT, R4, RZ, PT ;  /* 0x000000ff0400720b */ /* 0x000fc40003f4d000 */
[----:B------:R-:W-:Y:S02]  /*0780*/  FSETP.NEU.AND P3, PT, R5, RZ, PT ;  /* 0x000000ff0500720b */ /* 0x000fe40003f6d000 */
[----:B------:R-:W-:Y:S02]  /*0790*/  IADD3 R12, P5, PT, R10, UR6, RZ ;  /* 0x000000060a0c7c10 */ /* 0x000fe4000ffbe0ff */
[----:B------:R-:W-:Y:S02]  /*07a0*/  FSETP.NEU.AND P4, PT, R6, RZ, PT ;  /* 0x000000ff0600720b */ /* 0x000fe40003f8d000 */
[----:B------:R-:W-:Y:S02]  /*07b0*/  FSETP.NEU.AND P0, PT, R7, RZ, PT ;  /* 0x000000ff0700720b */ /* 0x000fe40003f0d000 */
[----:B------:R-:W-:Y:S02]  /*07c0*/  IADD3.X R13, PT, PT, R11, UR10, RZ, P5, !PT ;  /* 0x0000000a0b0d7c10 */ /* 0x000fe4000affe4ff */
[----:B------:R-:W-:-:S02]  /*07d0*/  FSEL R4, R21, -INF , P2 ;  /* 0xff80000015047808 */ /* 0x000fc40001000000 */
[----:B------:R-:W-:Y:S02]  /*07e0*/  FSEL R5, R0, -INF , P3 ;  /* 0xff80000000057808 */ /* 0x000fe40001800000 */
[----:B------:R-:W-:Y:S02]  /*07f0*/  FSEL R6, R18, -INF , P4 ;  /* 0xff80000012067808 */ /* 0x000fe40002000000 */
[----:B------:R-:W-:-:S05]  /*0800*/  FSEL R7, R15, -INF , P0 ;  /* 0xff8000000f077808 */ /* 0x000fca0000000000 */
[----:B------:R0:W-:Y:S01]  /*0810*/  STG.E.128 desc[UR8][R12.64], R4 ;  /* 0x000000040c007986 */ /* 0x0001e2000c101d08 */
[----:B------:R-:W-:Y:S05]  /*0820*/  BRA.U !UP0, `(.L_x_11) ;  /* 0xfffffff908447547 */ /* 0x000fea000b83ffff */
.L_x_10:
[----:B0-2---:R-:W-:-:S04]  /*0830*/  IADD3 R5, P0, PT, R2, -UR7, RZ ;  /* 0x8000000702057c10 */ /* 0x005fc8000ff1e0ff */
[----:B------:R-:W-:Y:S02]  /*0840*/  IADD3.X R3, PT, PT, R3, ~UR4, RZ, P0, !PT ;  /* 0x8000000403037c10 */ /* 0x000fe400087fe4ff */
[----:B------:R-:W-:-:S04]  /*0850*/  ISETP.GE.U32.AND P0, PT, R5, 0x1, PT ;  /* 0x000000010500780c */ /* 0x000fc80003f06070 */
[----:B------:R-:W-:-:S13]  /*0860*/  ISETP.GE.AND.EX P0, PT, R3, RZ, PT, P0 ;  /* 0x000000ff0300720c */ /* 0x000fda0003f06300 */
[----:B------:R-:W-:Y:S05]  /*0870*/  @!P0 EXIT ;  /* 0x000000000000894d */ /* 0x000fea0003800000 */
[----:B------:R-:W0:Y:S01]  /*0880*/  S2R R2, SR_TID.X ;  /* 0x0000000000027919 */ /* 0x000e220000002100 */
[----:B------:R-:W1:Y:S01]  /*0890*/  LDCU.64 UR10, c[0x0][0x380] ;  /* 0x00007000ff0a77ac */ /* 0x000e620008000a00 */
[----:B------:R-:W-:Y:S02]  /*08a0*/  MOV R8, 0x3f800000 ;  /* 0x3f80000000087802 */ /* 0x000fe40000000f00 */
[----:B0-----:R-:W-:-:S04]  /*08b0*/  SHF.L.U32 R2, R2, 0x2, RZ ;  /* 0x0000000202027819 */ /* 0x001fc800000006ff */
[C---:B------:R-:W-:Y:S02]  /*08c0*/  IADD3 R3, P0, PT, R2.reuse, UR7, RZ ;  /* 0x0000000702037c10 */ /* 0x040fe4000ff1e0ff */
[----:B------:R-:W-:Y:S02]  /*08d0*/  IADD3 R0, PT, PT, R2, 0x3, RZ ;  /* 0x0000000302007810 */ /* 0x000fe40007ffe0ff */
[----:B------:R-:W-:Y:S01]  /*08e0*/  IADD3.X R4, PT, PT, RZ, UR4, RZ, P0, !PT ;  /* 0x00000004ff047c10 */ /* 0x000fe200087fe4ff */
[----:B------:R-:W0:Y:S01]  /*08f0*/  LDCU.64 UR4, c[0x0][0x388] ;  /* 0x00007100ff0477ac */ /* 0x000e220008000a00 */
[C---:B------:R-:W-:Y:S02]  /*0900*/  SHF.L.U32 R10, R3.reuse, 0x2, RZ ;  /* 0x00000002030a7819 */ /* 0x040fe400000006ff */
[----:B------:R-:W-:Y:S02]  /*0910*/  SHF.L.U64.HI R9, R3, 0x2, R4 ;  /* 0x0000000203097819 */ /* 0x000fe40000010204 */
[----:B-1----:R-:W-:-:S02]  /*0920*/  IADD3 R6, P1, PT, R10, UR10, RZ ;  /* 0x0000000a0a067c10 */ /* 0x002fc4000ff3e0ff */
[C---:B------:R-:W-:Y:S02]  /*0930*/  IADD3 R3, PT, PT, R2.reuse, 0x1, RZ ;  /* 0x0000000102037810 */ /* 0x040fe40007ffe0ff */
[----:B------:R-:W-:Y:S02]  /*0940*/  IADD3 R4, PT, PT, R2, 0x2, RZ ;  /* 0x0000000202047810 */ /* 0x000fe40007ffe0ff */
[----:B------:R-:W-:Y:S02]  /*0950*/  IADD3.X R7, PT, PT, R9, UR11, RZ, P1, !PT ;  /* 0x0000000b09077c10 */ /* 0x000fe40008ffe4ff */
[-C--:B------:R-:W-:Y:S01]  /*0960*/  ISETP.GE.AND P0, PT, R0, R5.reuse, PT ;  /* 0x000000050000720c */ /* 0x080fe20003f06270 */
[----:B------:R-:W-:Y:S01]  /*0970*/  HFMA2 R0, -RZ, RZ, 1.875, 0 ;  /* 0x3f800000ff007431 */ /* 0x000fe200000001ff */
[-C--:B------:R-:W-:Y:S02]  /*0980*/  ISETP.GE.AND P3, PT, R2, R5.reuse, PT ;  /* 0x000000050200720c */ /* 0x080fe40003f66270 */
[----:B------:R-:W-:-:S02]  /*0990*/  ISETP.GE.AND P2, PT, R3, R5, PT ;  /* 0x000000050300720c */ /* 0x000fc40003f46270 */
[----:B------:R-:W-:Y:S01]  /*09a0*/  ISETP.GE.AND P1, PT, R4, R5, PT ;  /* 0x000000050400720c */ /* 0x000fe20003f26270 */
[----:B------:R-:W-:Y:S01]  /*09b0*/  HFMA2 R5, -RZ, RZ, 1.875, 0 ;  /* 0x3f800000ff057431 */ /* 0x000fe200000001ff */
[----:B------:R-:W-:-:S05]  /*09c0*/  MOV R4, 0x3f800000 ;  /* 0x3f80000000047802 */ /* 0x000fca0000000f00 */
[----:B------:R1:W5:Y:S04]  /*09d0*/  @!P0 LDG.E R0, desc[UR8][R6.64+0xc] ;  /* 0x00000c0806008981 */ /* 0x000368000c1e1900 */
[----:B------:R1:W5:Y:S04]  /*09e0*/  @!P3 LDG.E R8, desc[UR8][R6.64] ;  /* 0x000000080608b981 */ /* 0x000368000c1e1900 */
[----:B------:R1:W5:Y:S04]  /*09f0*/  @!P2 LDG.E R5, desc[UR8][R6.64+0x4] ;  /* 0x000004080605a981 */ /* 0x000368000c1e1900 */
[----:B------:R1:W5:Y:S01]  /*0a00*/  @!P1 LDG.E R4, desc[UR8][R6.64+0x8] ;  /* 0x0000080806049981 */ /* 0x000362000c1e1900 */
[----:B0-----:R-:W-:Y:S01]  /*0a10*/  IADD3 R2, P4, PT, R10, UR4, RZ ;  /* 0x000000040a027c10 */ /* 0x001fe2000ff9e0ff */
        /* <DEDUP_REMOVED lines=9> */
[C---:B-1----:R-:W-:Y:S02]  /*0ab0*/  IADD3 R6, PT, PT, R11.reuse, -0x3f2aaaab, RZ ;  /* 0xc0d555550b067810 */ /* 0x042fe40007ffe0ff */
        /* <DEDUP_REMOVED lines=21> */
.L_x_13:
[----:B------:R-:W-:Y:S05]  /*0c10*/  BSYNC.RECONVERGENT B0 ;  /* 0x0000000000007941 */ /* 0x000fea0003800200 */
.L_x_12:
[----:B------:R-:W-:Y:S04]  /*0c20*/  BSSY.RECONVERGENT B0, `(.L_x_14) ;  /* 0x000001d000007945 */ /* 0x000fe80003800200 */
[----:B------:R-:W-:Y:S05]  /*0c30*/  @P2 BRA `(.L_x_15) ;  /* 0x00000000006c2947 */ /* 0x000fea0003800000 */
[----:B-----5:R-:W-:Y:S01]  /*0c40*/  FSETP.GEU.AND P3, PT, R5, 1.175494350822287508e-38, PT ;  /* 0x008000000500780b */ /* 0x020fe20003f6e000 */
[----:B------:R-:W-:Y:S01]  /*0c50*/  HFMA2 R8, -RZ, RZ, 1.5048828125, 33.21875 ;  /* 0x3e055027ff087431 */ /* 0x000fe200000001ff */
[----:B------:R-:W-:Y:S02]  /*0c60*/  MOV R10, 0x7f800000 ;  /* 0x7f800000000a7802 */ /* 0x000fe40000000f00 */
[----:B------:R-:W-:-:S09]  /*0c70*/  FSEL R9, RZ, -23, P3 ;  /* 0xc1b80000ff097808 */ /* 0x000fd20001800000 */
[----:B------:R-:W-:-:S05]  /*0c80*/  @!P3 FMUL R5, R5, 8388608 ;  /* 0x4b0000000505b820 */ /* 0x000fca0000400000 */
[C---:B-1----:R-:W-:Y:S02]  /*0c90*/  IADD3 R6, PT, PT, R5.reuse, -0x3f2aaaab, RZ ;  /* 0xc0d5555505067810 */ /* 0x042fe40007ffe0ff */
[----:B------:R-:W-:Y:S02]  /*0ca0*/  ISETP.GT.U32.AND P2, PT, R5, 0x7f7fffff, PT ;  /* 0x7f7fffff0500780c */ /* 0x000fe40003f44070 */
[----:B------:R-:W-:-:S04]  /*0cb0*/  LOP3.LUT R6, R6, 0xff800000, RZ, 0xc0, !PT ;  /* 0xff80000006067812 */ /* 0x000fc800078ec0ff */
[-C--:B0-----:R-:W-:Y:S02]  /*0cc0*/  IADD3 R7, PT, PT, R5, -R6.reuse, RZ ;  /* 0x8000000605077210 */ /* 0x081fe40007ffe0ff */
        /* <DEDUP_REMOVED lines=18> */
.L_x_15:
[----:B------:R-:W-:Y:S05]  /*0df0*/  BSYNC.RECONVERGENT B0 ;  /* 0x0000000000007941 */ /* 0x000fea0003800200 */
.L_x_14:
[----:B------:R-:W-:Y:S04]  /*0e00*/  BSSY.RECONVERGENT B0, `(.L_x_16) ;  /* 0x000001d000007945 */ /* 0x000fe80003800200 */
[----:B------:R-:W-:Y:S05]  /*0e10*/  @P1 BRA `(.L_x_17) ;  /* 0x00000000006c1947 */ /* 0x000fea0003800000 */
[----:B-----5:R-:W-:Y:S01]  /*0e20*/  FSETP.GEU.AND P2, PT, R4, 1.175494350822287508e-38, PT ;  /* 0x008000000400780b */ /* 0x020fe20003f4e000 */
[----:B01----:R-:W-:Y:S01]  /*0e30*/  HFMA2 R7, -RZ, RZ, 1.5048828125, 33.21875 ;  /* 0x3e055027ff077431 */ /* 0x003fe200000001ff */
[----:B------:R-:W-:Y:S02]  /*0e40*/  MOV R9, 0x7f800000 ;  /* 0x7f80000000097802 */ /* 0x000fe40000000f00 */
[----:B------:R-:W-:-:S09]  /*0e50*/  FSEL R8, RZ, -23, P2 ;  /* 0xc1b80000ff087808 */ /* 0x000fd20001000000 */
[----:B------:R-:W-:-:S05]  /*0e60*/  @!P2 FMUL R4, R4, 8388608 ;  /* 0x4b0000000404a820 */ /* 0x000fca0000400000 */
[C---:B--2---:R-:W-:Y:S02]  /*0e70*/  IADD3 R5, PT, PT, R4.reuse, -0x3f2aaaab, RZ ;  /* 0xc0d5555504057810 */ /* 0x044fe40007ffe0ff */
        /* <DEDUP_REMOVED lines=21> */
.L_x_17:
[----:B------:R-:W-:Y:S05]  /*0fd0*/  BSYNC.RECONVERGENT B0 ;  /* 0x0000000000007941 */ /* 0x000fea0003800200 */
.L_x_16:
[----:B------:R-:W-:Y:S05]  /*0fe0*/  @P0 EXIT ;  /* 0x000000000000094d */ /* 0x000fea0003800000 */
[----:B-----5:R-:W-:Y:S01]  /*0ff0*/  FSETP.GEU.AND P1, PT, R0, 1.175494350822287508e-38, PT ;  /* 0x008000000000780b */ /* 0x020fe20003f2e000 */
[----:B01----:R-:W-:Y:S01]  /*1000*/  HFMA2 R7, -RZ, RZ, 1.5048828125, 33.21875 ;  /* 0x3e055027ff077431 */ /* 0x003fe200000001ff */
[----:B------:R-:W-:Y:S02]  /*1010*/  MOV R9, 0x7f800000 ;  /* 0x7f80000000097802 */ /* 0x000fe40000000f00 */
[----:B------:R-:W-:-:S09]  /*1020*/  FSEL R6, RZ, -23, P1 ;  /* 0xc1b80000ff067808 */ /* 0x000fd20000800000 */
[----:B------:R-:W-:-:S05]  /*1030*/  @!P1 FMUL R0, R0, 8388608 ;  /* 0x4b00000000009820 */ /* 0x000fca0000400000 */
[C---:B------:R-:W-:Y:S02]  /*1040*/  IADD3 R4, PT, PT, R0.reuse, -0x3f2aaaab, RZ ;  /* 0xc0d5555500047810 */ /* 0x040fe40007ffe0ff */
[----:B------:R-:W-:Y:S02]  /*1050*/  ISETP.GT.U32.AND P0, PT, R0, 0x7f7fffff, PT ;  /* 0x7f7fffff0000780c */ /* 0x000fe40003f04070 */
[----:B--23--:R-:W-:-:S04]  /*1060*/  LOP3.LUT R5, R4, 0xff800000, RZ, 0xc0, !PT ;  /* 0xff80000004057812 */ /* 0x00cfc800078ec0ff */
        /* <DEDUP_REMOVED lines=20> */
.L_x_18:
        /* <DEDUP_REMOVED lines=13> */
.L_x_21:


//--------------------- .nv.shared.reserved.0     --------------------------
	.section	.nv.shared.reserved.0,"aw",@nobits
	.weak		__nv_reservedSMEM_offset_0_alias
	.size		__nv_reservedSMEM_offset_0_alias, 0, 64
	.other		__nv_reservedSMEM_offset_0_alias,@"STO_CUDA_RESERVED_SHARED STV_DEFAULT"
__nv_reservedSMEM_offset_0_alias:
	.zero		0
	.zero		64


//--------------------- .nv.constant0._Z27VectorizedElementwiseKernelIf10LogFunctorIfELi1EEvPKT_PS2_lliT0_ --------------------------
	.section	.nv.constant0._Z27VectorizedElementwiseKernelIf10LogFunctorIfELi1EEvPKT_PS2_lliT0_,"a",@progbits
	.sectionflags	@""
	.align	4
.nv.constant0._Z27VectorizedElementwiseKernelIf10LogFunctorIfELi1EEvPKT_PS2_lliT0_:
	.zero		933


//--------------------- .nv.constant0._Z27VectorizedElementwiseKernelIf10LogFunctorIfELi2EEvPKT_PS2_lliT0_ --------------------------
	.section	.nv.constant0._Z27VectorizedElementwiseKernelIf10LogFunctorIfELi2EEvPKT_PS2_lliT0_,"a",@progbits
	.sectionflags	@""
	.align	4
.nv.constant0._Z27VectorizedElementwiseKernelIf10LogFunctorIfELi2EEvPKT_PS2_lliT0_:
	.zero		933


//--------------------- .nv.constant0._Z27VectorizedElementwiseKernelIf10LogFunctorIfELi4EEvPKT_PS2_lliT0_ --------------------------
	.section	.nv.constant0._Z27VectorizedElementwiseKernelIf10LogFunctorIfELi4EEvPKT_PS2_lliT0_,"a",@progbits
	.sectionflags	@""
	.align	4
.nv.constant0._Z27VectorizedElementwiseKernelIf10LogFunctorIfELi4EEvPKT_PS2_lliT0_:
	.zero		933


//--------------------- SYMBOLS --------------------------

	.type		.nv.reservedSmem.offset0,@object
	.size		.nv.reservedSmem.offset0,0x4
